	.target	sm_100a

	.elftype	@"ET_EXEC"


//--------------------- .note.nv.tkinfo           --------------------------
	.section	.note.nv.tkinfo,"",@"SHT_NOTE"
	.sectionflags	@"SHF_NOTE_NV_TKINFO"
	.tkinfo
        /*0018*/ 	.word	0x00000002
        /*0030*/ 	.string	""
        /*0030*/ 	.string	"ptxas"
        /*0030*/ 	.string	"Cuda compilation tools, release 13.0, V13.0.88"
        /*0030*/ 	.string	"Build cuda_13.0.r13.0/compiler.36424714_0"
        /*0030*/ 	.string	"-arch sm_100a -m 64 "



//--------------------- .note.nv.cuinfo           --------------------------
	.section	.note.nv.cuinfo,"",@"SHT_NOTE"
	.sectionflags	@"SHF_NOTE_NV_CUINFO"
        /*0018*/ 	.short	0x0002
        /*001a*/ 	.short	0x0064
        /*001c*/ 	.short	0x0082
	.zero		2


//--------------------- .nv.info                  --------------------------
	.section	.nv.info,"",@"SHT_CUDA_INFO"
	.align	4


	//----- nvinfo : EIATTR_REGCOUNT
	.align		4
        /*0000*/ 	.byte	0x04, 0x2f
        /*0002*/ 	.short	(.L_12 - .L_11)
	.align		4
.L_11:
        /*0004*/ 	.word	index@(_ZN7cutlass13device_kernelIN5flash11enable_sm90INS1_16FlashAttnFwdSm90INS1_25CollectiveMainloopFwdSm90ILi2EN4cute5tupleIJNS5_1CILi1EEES8_S8_EEENS6_IJNS7_ILi192EEENS7_ILi128EEENS7_ILi96EEEEEELi96ENS_10bfloat16_tEfNS_4arch4Sm90ELb1ELb0ELb1ELb1ELb1ELb1ELb0ELb0ELb1ELb1ELb1ELb0EEENS1_21CollectiveEpilogueFwdINS6_IJSA_SC_SB_EEES9_SE_SG_Li384ELb1ELb1ELb1ELb0EEENS1_36VarlenDynamicPersistentTileSchedulerILi192ELi128ELi384ELi128ELb1ELb1ELb1ELb1ELb1ELb1EEEEEEEEEvNT_6ParamsE)
        /*0008*/ 	.word	0x00000004


	//----- nvinfo : EIATTR_FRAME_SIZE
	.align		4
.L_12:
        /*000c*/ 	.byte	0x04, 0x11
        /*000e*/ 	.short	(.L_14 - .L_13)
	.align		4
.L_13:
        /*0010*/ 	.word	index@(_ZN7cutlass13device_kernelIN5flash11enable_sm90INS1_16FlashAttnFwdSm90INS1_25CollectiveMainloopFwdSm90ILi2EN4cute5tupleIJNS5_1CILi1EEES8_S8_EEENS6_IJNS7_ILi192EEENS7_ILi128EEENS7_ILi96EEEEEELi96ENS_10bfloat16_tEfNS_4arch4Sm90ELb1ELb0ELb1ELb1ELb1ELb1ELb0ELb0ELb1ELb1ELb1ELb0EEENS1_21CollectiveEpilogueFwdINS6_IJSA_SC_SB_EEES9_SE_SG_Li384ELb1ELb1ELb1ELb0EEENS1_36VarlenDynamicPersistentTileSchedulerILi192ELi128ELi384ELi128ELb1ELb1ELb1ELb1ELb1ELb1EEEEEEEEEvNT_6ParamsE)
        /*0014*/ 	.word	0x00000000


	//----- nvinfo : EIATTR_REGCOUNT
	.align		4
.L_14:
        /*0018*/ 	.byte	0x04, 0x2f
        /*001a*/ 	.short	(.L_16 - .L_15)
	.align		4
.L_15:
        /*001c*/ 	.word	index@(_ZN7cutlass13device_kernelIN5flash11enable_sm90INS1_16FlashAttnFwdSm90INS1_25CollectiveMainloopFwdSm90ILi2EN4cute5tupleIJNS5_1CILi1EEES8_S8_EEENS6_IJNS7_ILi192EEENS7_ILi128EEENS7_ILi96EEEEEELi96ENS_10bfloat16_tEfNS_4arch4Sm90ELb1ELb0ELb1ELb1ELb1ELb0ELb0ELb0ELb1ELb1ELb1ELb0EEENS1_21CollectiveEpilogueFwdINS6_IJSA_SC_SB_EEES9_SE_SG_Li384ELb1ELb1ELb1ELb0EEENS1_36VarlenDynamicPersistentTileSchedulerILi192ELi128ELi384ELi128ELb1ELb1ELb1ELb1ELb1ELb1EEEEEEEEEvNT_6ParamsE)
        /*0020*/ 	.word	0x00000004


	//----- nvinfo : EIATTR_FRAME_SIZE
	.align		4
.L_16:
        /*0024*/ 	.byte	0x04, 0x11
        /*0026*/ 	.short	(.L_18 - .L_17)
	.align		4
.L_17:
        /*0028*/ 	.word	index@(_ZN7cutlass13device_kernelIN5flash11enable_sm90INS1_16FlashAttnFwdSm90INS1_25CollectiveMainloopFwdSm90ILi2EN4cute5tupleIJNS5_1CILi1EEES8_S8_EEENS6_IJNS7_ILi192EEENS7_ILi128EEENS7_ILi96EEEEEELi96ENS_10bfloat16_tEfNS_4arch4Sm90ELb1ELb0ELb1ELb1ELb1ELb0ELb0ELb0ELb1ELb1ELb1ELb0EEENS1_21CollectiveEpilogueFwdINS6_IJSA_SC_SB_EEES9_SE_SG_Li384ELb1ELb1ELb1ELb0EEENS1_36VarlenDynamicPersistentTileSchedulerILi192ELi128ELi384ELi128ELb1ELb1ELb1ELb1ELb1ELb1EEEEEEEEEvNT_6ParamsE)
        /*002c*/ 	.word	0x00000000


	//----- nvinfo : EIATTR_REGCOUNT
	.align		4
.L_18:
        /*0030*/ 	.byte	0x04, 0x2f
        /*0032*/ 	.short	(.L_20 - .L_19)
	.align		4
.L_19:
        /*0034*/ 	.word	index@(_ZN7cutlass13device_kernelIN5flash11enable_sm90INS1_16FlashAttnFwdSm90INS1_25CollectiveMainloopFwdSm90ILi2EN4cute5tupleIJNS5_1CILi1EEES8_S8_EEENS6_IJNS7_ILi192EEENS7_ILi128EEENS7_ILi96EEEEEELi96ENS_10bfloat16_tEfNS_4arch4Sm90ELb1ELb0ELb1ELb0ELb1ELb0ELb0ELb0ELb1ELb1ELb1ELb0EEENS1_21CollectiveEpilogueFwdINS6_IJSA_SC_SB_EEES9_SE_SG_Li384ELb0ELb1ELb1ELb0EEENS1_19SingleTileSchedulerILb0ELb1ELb1ELi192EEEEEEEEEvNT_6ParamsE)
        /*0038*/ 	.word	0x00000004


	//----- nvinfo : EIATTR_FRAME_SIZE
	.align		4
.L_20:
        /*003c*/ 	.byte	0x04, 0x11
        /*003e*/ 	.short	(.L_22 - .L_21)
	.align		4
.L_21:
        /*0040*/ 	.word	index@(_ZN7cutlass13device_kernelIN5flash11enable_sm90INS1_16FlashAttnFwdSm90INS1_25CollectiveMainloopFwdSm90ILi2EN4cute5tupleIJNS5_1CILi1EEES8_S8_EEENS6_IJNS7_ILi192EEENS7_ILi128EEENS7_ILi96EEEEEELi96ENS_10bfloat16_tEfNS_4arch4Sm90ELb1ELb0ELb1ELb0ELb1ELb0ELb0ELb0ELb1ELb1ELb1ELb0EEENS1_21CollectiveEpilogueFwdINS6_IJSA_SC_SB_EEES9_SE_SG_Li384ELb0ELb1ELb1ELb0EEENS1_19SingleTileSchedulerILb0ELb1ELb1ELi192EEEEEEEEEvNT_6ParamsE)
        /*0044*/ 	.word	0x00000000


	//----- nvinfo : EIATTR_REGCOUNT
	.align		4
.L_22:
        /*0048*/ 	.byte	0x04, 0x2f
        /*004a*/ 	.short	(.L_24 - .L_23)
	.align		4
.L_23:
        /*004c*/ 	.word	index@(_ZN7cutlass13device_kernelIN5flash11enable_sm90INS1_16FlashAttnFwdSm90INS1_25CollectiveMainloopFwdSm90ILi2EN4cute5tupleIJNS5_1CILi1EEES8_S8_EEENS6_IJNS7_ILi192EEENS7_ILi128EEENS7_ILi96EEEEEELi96ENS_10bfloat16_tEfNS_4arch4Sm90ELb0ELb1ELb1ELb1ELb1ELb1ELb0ELb0ELb1ELb1ELb1ELb0EEENS1_21CollectiveEpilogueFwdINS6_IJSA_SC_SB_EEES9_SE_SG_Li384ELb1ELb1ELb1ELb0EEENS1_36VarlenDynamicPersistentTileSchedulerILi192ELi128ELi384ELi128ELb1ELb1ELb1ELb1ELb0ELb1EEEEEEEEEvNT_6ParamsE)
        /*0050*/ 	.word	0x00000004


	//----- nvinfo : EIATTR_FRAME_SIZE
	.align		4
.L_24:
        /*0054*/ 	.byte	0x04, 0x11
        /*0056*/ 	.short	(.L_26 - .L_25)
	.align		4
.L_25:
        /*0058*/ 	.word	index@(_ZN7cutlass13device_kernelIN5flash11enable_sm90INS1_16FlashAttnFwdSm90INS1_25CollectiveMainloopFwdSm90ILi2EN4cute5tupleIJNS5_1CILi1EEES8_S8_EEENS6_IJNS7_ILi192EEENS7_ILi128EEENS7_ILi96EEEEEELi96ENS_10bfloat16_tEfNS_4arch4Sm90ELb0ELb1ELb1ELb1ELb1ELb1ELb0ELb0ELb1ELb1ELb1ELb0EEENS1_21CollectiveEpilogueFwdINS6_IJSA_SC_SB_EEES9_SE_SG_Li384ELb1ELb1ELb1ELb0EEENS1_36VarlenDynamicPersistentTileSchedulerILi192ELi128ELi384ELi128ELb1ELb1ELb1ELb1ELb0ELb1EEEEEEEEEvNT_6ParamsE)
        /*005c*/ 	.word	0x00000000


	//----- nvinfo : EIATTR_REGCOUNT
	.align		4
.L_26:
        /*0060*/ 	.byte	0x04, 0x2f
        /*0062*/ 	.short	(.L_28 - .L_27)
	.align		4
.L_27:
        /*0064*/ 	.word	index@(_ZN7cutlass13device_kernelIN5flash11enable_sm90INS1_16FlashAttnFwdSm90INS1_25CollectiveMainloopFwdSm90ILi2EN4cute5tupleIJNS5_1CILi1EEES8_S8_EEENS6_IJNS7_ILi192EEENS7_ILi128EEENS7_ILi96EEEEEELi96ENS_10bfloat16_tEfNS_4arch4Sm90ELb0ELb1ELb1ELb1ELb1ELb0ELb0ELb0ELb1ELb1ELb1ELb0EEENS1_21CollectiveEpilogueFwdINS6_IJSA_SC_SB_EEES9_SE_SG_Li384ELb1ELb1ELb1ELb0EEENS1_36VarlenDynamicPersistentTileSchedulerILi192ELi128ELi384ELi128ELb1ELb1ELb1ELb1ELb0ELb1EEEEEEEEEvNT_6ParamsE)
        /*0068*/ 	.word	0x00000004


	//----- nvinfo : EIATTR_FRAME_SIZE
	.align		4
.L_28:
        /*006c*/ 	.byte	0x04, 0x11
        /*006e*/ 	.short	(.L_30 - .L_29)
	.align		4
.L_29:
        /*0070*/ 	.word	index@(_ZN7cutlass13device_kernelIN5flash11enable_sm90INS1_16FlashAttnFwdSm90INS1_25CollectiveMainloopFwdSm90ILi2EN4cute5tupleIJNS5_1CILi1EEES8_S8_EEENS6_IJNS7_ILi192EEENS7_ILi128EEENS7_ILi96EEEEEELi96ENS_10bfloat16_tEfNS_4arch4Sm90ELb0ELb1ELb1ELb1ELb1ELb0ELb0ELb0ELb1ELb1ELb1ELb0EEENS1_21CollectiveEpilogueFwdINS6_IJSA_SC_SB_EEES9_SE_SG_Li384ELb1ELb1ELb1ELb0EEENS1_36VarlenDynamicPersistentTileSchedulerILi192ELi128ELi384ELi128ELb1ELb1ELb1ELb1ELb0ELb1EEEEEEEEEvNT_6ParamsE)
        /*0074*/ 	.word	0x00000000


	//----- nvinfo : EIATTR_REGCOUNT
	.align		4
.L_30:
        /*0078*/ 	.byte	0x04, 0x2f
        /*007a*/ 	.short	(.L_32 - .L_31)
	.align		4
.L_31:
        /*007c*/ 	.word	index@(_ZN7cutlass13device_kernelIN5flash11enable_sm90INS1_16FlashAttnFwdSm90INS1_25CollectiveMainloopFwdSm90ILi2EN4cute5tupleIJNS5_1CILi1EEES8_S8_EEENS6_IJNS7_ILi192EEENS7_ILi128EEENS7_ILi96EEEEEELi96ENS_10bfloat16_tEfNS_4arch4Sm90ELb0ELb1ELb1ELb0ELb1ELb0ELb0ELb0ELb1ELb1ELb1ELb0EEENS1_21CollectiveEpilogueFwdINS6_IJSA_SC_SB_EEES9_SE_SG_Li384ELb0ELb1ELb1ELb0EEENS1_19SingleTileSchedulerILb0ELb1ELb1ELi192EEEEEEEEEvNT_6ParamsE)
        /*0080*/ 	.word	0x00000004


	//----- nvinfo : EIATTR_FRAME_SIZE
	.align		4
.L_32:
        /*0084*/ 	.byte	0x04, 0x11
        /*0086*/ 	.short	(.L_34 - .L_33)
	.align		4
.L_33:
        /*0088*/ 	.word	index@(_ZN7cutlass13device_kernelIN5flash11enable_sm90INS1_16FlashAttnFwdSm90INS1_25CollectiveMainloopFwdSm90ILi2EN4cute5tupleIJNS5_1CILi1EEES8_S8_EEENS6_IJNS7_ILi192EEENS7_ILi128EEENS7_ILi96EEEEEELi96ENS_10bfloat16_tEfNS_4arch4Sm90ELb0ELb1ELb1ELb0ELb1ELb0ELb0ELb0ELb1ELb1ELb1ELb0EEENS1_21CollectiveEpilogueFwdINS6_IJSA_SC_SB_EEES9_SE_SG_Li384ELb0ELb1ELb1ELb0EEENS1_19SingleTileSchedulerILb0ELb1ELb1ELi192EEEEEEEEEvNT_6ParamsE)
        /*008c*/ 	.word	0x00000000


	//----- nvinfo : EIATTR_REGCOUNT
	.align		4
.L_34:
        /*0090*/ 	.byte	0x04, 0x2f
        /*0092*/ 	.short	(.L_36 - .L_35)
	.align		4
.L_35:
        /*0094*/ 	.word	index@(_ZN7cutlass13device_kernelIN5flash11enable_sm90INS1_16FlashAttnFwdSm90INS1_25CollectiveMainloopFwdSm90ILi2EN4cute5tupleIJNS5_1CILi1EEES8_S8_EEENS6_IJNS7_ILi192EEENS7_ILi128EEENS7_ILi96EEEEEELi96ENS_10bfloat16_tEfNS_4arch4Sm90ELb0ELb0ELb1ELb1ELb1ELb1ELb0ELb0ELb1ELb1ELb1ELb0EEENS1_21CollectiveEpilogueFwdINS6_IJSA_SC_SB_EEES9_SE_SG_Li384ELb1ELb1ELb1ELb0EEENS1_36VarlenDynamicPersistentTileSchedulerILi192ELi128ELi384ELi128ELb1ELb1ELb1ELb0ELb1ELb1EEEEEEEEEvNT_6ParamsE)
        /*0098*/ 	.word	0x00000004


	//----- nvinfo : EIATTR_FRAME_SIZE
	.align		4
.L_36:
        /*009c*/ 	.byte	0x04, 0x11
        /*009e*/ 	.short	(.L_38 - .L_37)
	.align		4
.L_37:
        /*00a0*/ 	.word	index@(_ZN7cutlass13device_kernelIN5flash11enable_sm90INS1_16FlashAttnFwdSm90INS1_25CollectiveMainloopFwdSm90ILi2EN4cute5tupleIJNS5_1CILi1EEES8_S8_EEENS6_IJNS7_ILi192EEENS7_ILi128EEENS7_ILi96EEEEEELi96ENS_10bfloat16_tEfNS_4arch4Sm90ELb0ELb0ELb1ELb1ELb1ELb1ELb0ELb0ELb1ELb1ELb1ELb0EEENS1_21CollectiveEpilogueFwdINS6_IJSA_SC_SB_EEES9_SE_SG_Li384ELb1ELb1ELb1ELb0EEENS1_36VarlenDynamicPersistentTileSchedulerILi192ELi128ELi384ELi128ELb1ELb1ELb1ELb0ELb1ELb1EEEEEEEEEvNT_6ParamsE)
        /*00a4*/ 	.word	0x00000000


	//----- nvinfo : EIATTR_REGCOUNT
	.align		4
.L_38:
        /*00a8*/ 	.byte	0x04, 0x2f
        /*00aa*/ 	.short	(.L_40 - .L_39)
	.align		4
.L_39:
        /*00ac*/ 	.word	index@(_ZN7cutlass13device_kernelIN5flash11enable_sm90INS1_16FlashAttnFwdSm90INS1_25CollectiveMainloopFwdSm90ILi2EN4cute5tupleIJNS5_1CILi1EEES8_S8_EEENS6_IJNS7_ILi192EEENS7_ILi128EEENS7_ILi96EEEEEELi96ENS_10bfloat16_tEfNS_4arch4Sm90ELb0ELb0ELb1ELb1ELb1ELb0ELb0ELb0ELb1ELb1ELb1ELb0EEENS1_21CollectiveEpilogueFwdINS6_IJSA_SC_SB_EEES9_SE_SG_Li384ELb1ELb1ELb1ELb0EEENS1_36VarlenDynamicPersistentTileSchedulerILi192ELi128ELi384ELi128ELb1ELb1ELb1ELb0ELb1ELb1EEEEEEEEEvNT_6ParamsE)
        /*00b0*/ 	.word	0x00000004


	//----- nvinfo : EIATTR_FRAME_SIZE
	.align		4
.L_40:
        /*00b4*/ 	.byte	0x04, 0x11
        /*00b6*/ 	.short	(.L_42 - .L_41)
	.align		4
.L_41:
        /*00b8*/ 	.word	index@(_ZN7cutlass13device_kernelIN5flash11enable_sm90INS1_16FlashAttnFwdSm90INS1_25CollectiveMainloopFwdSm90ILi2EN4cute5tupleIJNS5_1CILi1EEES8_S8_EEENS6_IJNS7_ILi192EEENS7_ILi128EEENS7_ILi96EEEEEELi96ENS_10bfloat16_tEfNS_4arch4Sm90ELb0ELb0ELb1ELb1ELb1ELb0ELb0ELb0ELb1ELb1ELb1ELb0EEENS1_21CollectiveEpilogueFwdINS6_IJSA_SC_SB_EEES9_SE_SG_Li384ELb1ELb1ELb1ELb0EEENS1_36VarlenDynamicPersistentTileSchedulerILi192ELi128ELi384ELi128ELb1ELb1ELb1ELb0ELb1ELb1EEEEEEEEEvNT_6ParamsE)
        /*00bc*/ 	.word	0x00000000


	//----- nvinfo : EIATTR_REGCOUNT
	.align		4
.L_42:
        /*00c0*/ 	.byte	0x04, 0x2f
        /*00c2*/ 	.short	(.L_44 - .L_43)
	.align		4
.L_43:
        /*00c4*/ 	.word	index@(_ZN7cutlass13device_kernelIN5flash11enable_sm90INS1_16FlashAttnFwdSm90INS1_25CollectiveMainloopFwdSm90ILi2EN4cute5tupleIJNS5_1CILi1EEES8_S8_EEENS6_IJNS7_ILi192EEENS7_ILi128EEENS7_ILi96EEEEEELi96ENS_10bfloat16_tEfNS_4arch4Sm90ELb0ELb0ELb1ELb0ELb1ELb0ELb0ELb0ELb1ELb1ELb1ELb0EEENS1_21CollectiveEpilogueFwdINS6_IJSA_SC_SB_EEES9_SE_SG_Li384ELb0ELb1ELb1ELb0EEENS1_19SingleTileSchedulerILb0ELb1ELb1ELi192EEEEEEEEEvNT_6ParamsE)
        /*00c8*/ 	.word	0x00000004


	//----- nvinfo : EIATTR_FRAME_SIZE
	.align		4
.L_44:
        /*00cc*/ 	.byte	0x04, 0x11
        /*00ce*/ 	.short	(.L_46 - .L_45)
	.align		4
.L_45:
        /*00d0*/ 	.word	index@(_ZN7cutlass13device_kernelIN5flash11enable_sm90INS1_16FlashAttnFwdSm90INS1_25CollectiveMainloopFwdSm90ILi2EN4cute5tupleIJNS5_1CILi1EEES8_S8_EEENS6_IJNS7_ILi192EEENS7_ILi128EEENS7_ILi96EEEEEELi96ENS_10bfloat16_tEfNS_4arch4Sm90ELb0ELb0ELb1ELb0ELb1ELb0ELb0ELb0ELb1ELb1ELb1ELb0EEENS1_21CollectiveEpilogueFwdINS6_IJSA_SC_SB_EEES9_SE_SG_Li384ELb0ELb1ELb1ELb0EEENS1_19SingleTileSchedulerILb0ELb1ELb1ELi192EEEEEEEEEvNT_6ParamsE)
        /*00d4*/ 	.word	0x00000000


	//----- nvinfo : EIATTR_MIN_STACK_SIZE
	.align		4
.L_46:
        /*00d8*/ 	.byte	0x04, 0x12
        /*00da*/ 	.short	(.L_48 - .L_47)
	.align		4
.L_47:
        /*00dc*/ 	.word	index@(_ZN7cutlass13device_kernelIN5flash11enable_sm90INS1_16FlashAttnFwdSm90INS1_25CollectiveMainloopFwdSm90ILi2EN4cute5tupleIJNS5_1CILi1EEES8_S8_EEENS6_IJNS7_ILi192EEENS7_ILi128EEENS7_ILi96EEEEEELi96ENS_10bfloat16_tEfNS_4arch4Sm90ELb0ELb0ELb1ELb0ELb1ELb0ELb0ELb0ELb1ELb1ELb1ELb0EEENS1_21CollectiveEpilogueFwdINS6_IJSA_SC_SB_EEES9_SE_SG_Li384ELb0ELb1ELb1ELb0EEENS1_19SingleTileSchedulerILb0ELb1ELb1ELi192EEEEEEEEEvNT_6ParamsE)
        /*00e0*/ 	.word	0x00000000


	//----- nvinfo : EIATTR_MIN_STACK_SIZE
	.align		4
.L_48:
        /*00e4*/ 	.byte	0x04, 0x12
        /*00e6*/ 	.short	(.L_50 - .L_49)
	.align		4
.L_49:
        /*00e8*/ 	.word	index@(_ZN7cutlass13device_kernelIN5flash11enable_sm90INS1_16FlashAttnFwdSm90INS1_25CollectiveMainloopFwdSm90ILi2EN4cute5tupleIJNS5_1CILi1EEES8_S8_EEENS6_IJNS7_ILi192EEENS7_ILi128EEENS7_ILi96EEEEEELi96ENS_10bfloat16_tEfNS_4arch4Sm90ELb0ELb0ELb1ELb1ELb1ELb0ELb0ELb0ELb1ELb1ELb1ELb0EEENS1_21CollectiveEpilogueFwdINS6_IJSA_SC_SB_EEES9_SE_SG_Li384ELb1ELb1ELb1ELb0EEENS1_36VarlenDynamicPersistentTileSchedulerILi192ELi128ELi384ELi128ELb1ELb1ELb1ELb0ELb1ELb1EEEEEEEEEvNT_6ParamsE)
        /*00ec*/ 	.word	0x00000000


	//----- nvinfo : EIATTR_MIN_STACK_SIZE
	.align		4
.L_50:
        /*00f0*/ 	.byte	0x04, 0x12
        /*00f2*/ 	.short	(.L_52 - .L_51)
	.align		4
.L_51:
        /*00f4*/ 	.word	index@(_ZN7cutlass13device_kernelIN5flash11enable_sm90INS1_16FlashAttnFwdSm90INS1_25CollectiveMainloopFwdSm90ILi2EN4cute5tupleIJNS5_1CILi1EEES8_S8_EEENS6_IJNS7_ILi192EEENS7_ILi128EEENS7_ILi96EEEEEELi96ENS_10bfloat16_tEfNS_4arch4Sm90ELb0ELb0ELb1ELb1ELb1ELb1ELb0ELb0ELb1ELb1ELb1ELb0EEENS1_21CollectiveEpilogueFwdINS6_IJSA_SC_SB_EEES9_SE_SG_Li384ELb1ELb1ELb1ELb0EEENS1_36VarlenDynamicPersistentTileSchedulerILi192ELi128ELi384ELi128ELb1ELb1ELb1ELb0ELb1ELb1EEEEEEEEEvNT_6ParamsE)
        /*00f8*/ 	.word	0x00000000


	//----- nvinfo : EIATTR_MIN_STACK_SIZE
	.align		4
.L_52:
        /*00fc*/ 	.byte	0x04, 0x12
        /*00fe*/ 	.short	(.L_54 - .L_53)
	.align		4
.L_53:
        /*0100*/ 	.word	index@(_ZN7cutlass13device_kernelIN5flash11enable_sm90INS1_16FlashAttnFwdSm90INS1_25CollectiveMainloopFwdSm90ILi2EN4cute5tupleIJNS5_1CILi1EEES8_S8_EEENS6_IJNS7_ILi192EEENS7_ILi128EEENS7_ILi96EEEEEELi96ENS_10bfloat16_tEfNS_4arch4Sm90ELb0ELb1ELb1ELb0ELb1ELb0ELb0ELb0ELb1ELb1ELb1ELb0EEENS1_21CollectiveEpilogueFwdINS6_IJSA_SC_SB_EEES9_SE_SG_Li384ELb0ELb1ELb1ELb0EEENS1_19SingleTileSchedulerILb0ELb1ELb1ELi192EEEEEEEEEvNT_6ParamsE)
        /*0104*/ 	.word	0x00000000


	//----- nvinfo : EIATTR_MIN_STACK_SIZE
	.align		4
.L_54:
        /*0108*/ 	.byte	0x04, 0x12
        /*010a*/ 	.short	(.L_56 - .L_55)
	.align		4
.L_55:
        /*010c*/ 	.word	index@(_ZN7cutlass13device_kernelIN5flash11enable_sm90INS1_16FlashAttnFwdSm90INS1_25CollectiveMainloopFwdSm90ILi2EN4cute5tupleIJNS5_1CILi1EEES8_S8_EEENS6_IJNS7_ILi192EEENS7_ILi128EEENS7_ILi96EEEEEELi96ENS_10bfloat16_tEfNS_4arch4Sm90ELb0ELb1ELb1ELb1ELb1ELb0ELb0ELb0ELb1ELb1ELb1ELb0EEENS1_21CollectiveEpilogueFwdINS6_IJSA_SC_SB_EEES9_SE_SG_Li384ELb1ELb1ELb1ELb0EEENS1_36VarlenDynamicPersistentTileSchedulerILi192ELi128ELi384ELi128ELb1ELb1ELb1ELb1ELb0ELb1EEEEEEEEEvNT_6ParamsE)
        /*0110*/ 	.word	0x00000000


	//----- nvinfo : EIATTR_MIN_STACK_SIZE
	.align		4
.L_56:
        /*0114*/ 	.byte	0x04, 0x12
        /*0116*/ 	.short	(.L_58 - .L_57)
	.align		4
.L_57:
        /*0118*/ 	.word	index@(_ZN7cutlass13device_kernelIN5flash11enable_sm90INS1_16FlashAttnFwdSm90INS1_25CollectiveMainloopFwdSm90ILi2EN4cute5tupleIJNS5_1CILi1EEES8_S8_EEENS6_IJNS7_ILi192EEENS7_ILi128EEENS7_ILi96EEEEEELi96ENS_10bfloat16_tEfNS_4arch4Sm90ELb0ELb1ELb1ELb1ELb1ELb1ELb0ELb0ELb1ELb1ELb1ELb0EEENS1_21CollectiveEpilogueFwdINS6_IJSA_SC_SB_EEES9_SE_SG_Li384ELb1ELb1ELb1ELb0EEENS1_36VarlenDynamicPersistentTileSchedulerILi192ELi128ELi384ELi128ELb1ELb1ELb1ELb1ELb0ELb1EEEEEEEEEvNT_6ParamsE)
        /*011c*/ 	.word	0x00000000


	//----- nvinfo : EIATTR_MIN_STACK_SIZE
	.align		4
.L_58:
        /*0120*/ 	.byte	0x04, 0x12
        /*0122*/ 	.short	(.L_60 - .L_59)
	.align		4
.L_59:
        /*0124*/ 	.word	index@(_ZN7cutlass13device_kernelIN5flash11enable_sm90INS1_16FlashAttnFwdSm90INS1_25CollectiveMainloopFwdSm90ILi2EN4cute5tupleIJNS5_1CILi1EEES8_S8_EEENS6_IJNS7_ILi192EEENS7_ILi128EEENS7_ILi96EEEEEELi96ENS_10bfloat16_tEfNS_4arch4Sm90ELb1ELb0ELb1ELb0ELb1ELb0ELb0ELb0ELb1ELb1ELb1ELb0EEENS1_21CollectiveEpilogueFwdINS6_IJSA_SC_SB_EEES9_SE_SG_Li384ELb0ELb1ELb1ELb0EEENS1_19SingleTileSchedulerILb0ELb1ELb1ELi192EEEEEEEEEvNT_6ParamsE)
        /*0128*/ 	.word	0x00000000


	//----- nvinfo : EIATTR_MIN_STACK_SIZE
	.align		4
.L_60:
        /*012c*/ 	.byte	0x04, 0x12
        /*012e*/ 	.short	(.L_62 - .L_61)
	.align		4
.L_61:
        /*0130*/ 	.word	index@(_ZN7cutlass13device_kernelIN5flash11enable_sm90INS1_16FlashAttnFwdSm90INS1_25CollectiveMainloopFwdSm90ILi2EN4cute5tupleIJNS5_1CILi1EEES8_S8_EEENS6_IJNS7_ILi192EEENS7_ILi128EEENS7_ILi96EEEEEELi96ENS_10bfloat16_tEfNS_4arch4Sm90ELb1ELb0ELb1ELb1ELb1ELb0ELb0ELb0ELb1ELb1ELb1ELb0EEENS1_21CollectiveEpilogueFwdINS6_IJSA_SC_SB_EEES9_SE_SG_Li384ELb1ELb1ELb1ELb0EEENS1_36VarlenDynamicPersistentTileSchedulerILi192ELi128ELi384ELi128ELb1ELb1ELb1ELb1ELb1ELb1EEEEEEEEEvNT_6ParamsE)
        /*0134*/ 	.word	0x00000000


	//----- nvinfo : EIATTR_MIN_STACK_SIZE
	.align		4
.L_62:
        /*0138*/ 	.byte	0x04, 0x12
        /*013a*/ 	.short	(.L_64 - .L_63)
	.align		4
.L_63:
        /*013c*/ 	.word	index@(_ZN7cutlass13device_kernelIN5flash11enable_sm90INS1_16FlashAttnFwdSm90INS1_25CollectiveMainloopFwdSm90ILi2EN4cute5tupleIJNS5_1CILi1EEES8_S8_EEENS6_IJNS7_ILi192EEENS7_ILi128EEENS7_ILi96EEEEEELi96ENS_10bfloat16_tEfNS_4arch4Sm90ELb1ELb0ELb1ELb1ELb1ELb1ELb0ELb0ELb1ELb1ELb1ELb0EEENS1_21CollectiveEpilogueFwdINS6_IJSA_SC_SB_EEES9_SE_SG_Li384ELb1ELb1ELb1ELb0EEENS1_36VarlenDynamicPersistentTileSchedulerILi192ELi128ELi384ELi128ELb1ELb1ELb1ELb1ELb1ELb1EEEEEEEEEvNT_6ParamsE)
        /*0140*/ 	.word	0x00000000
.L_64:


//--------------------- .nv.compat                --------------------------
	.section	.nv.compat,"",@"SHT_CUDA_COMPAT_INFO"
	.align	4
        /*0000*/ 	.byte	0x02, 0x09, 0x01, 0x00, 0x02, 0x02, 0x01, 0x00, 0x02, 0x05, 0x05, 0x00, 0x03, 0x07, 0x01, 0x01
        /*0010*/ 	.byte	0x02, 0x03, 0x00, 0x00, 0x02, 0x06, 0x01, 0x00, 0x04, 0x0b, 0x08, 0x00, 0x09, 0x00, 0x00, 0x00
        /*0020*/ 	.byte	0x00, 0x00, 0x00, 0x00


//--------------------- .nv.info._ZN7cutlass13device_kernelIN5flash11enable_sm90INS1_16FlashAttnFwdSm90INS1_25CollectiveMainloopFwdSm90ILi2EN4cute5tupleIJNS5_1CILi1EEES8_S8_EEENS6_IJNS7_ILi192EEENS7_ILi128EEENS7_ILi96EEEEEELi96ENS_10bfloat16_tEfNS_4arch4Sm90ELb0ELb0ELb1ELb0ELb1ELb0ELb0ELb0ELb1ELb1ELb1ELb0EEENS1_21CollectiveEpilogueFwdINS6_IJSA_SC_SB_EEES9_SE_SG_Li384ELb0ELb1ELb1ELb0EEENS1_19SingleTileSchedulerILb0ELb1ELb1ELi192EEEEEEEEEvNT_6ParamsE --------------------------
	.section	.nv.info._ZN7cutlass13device_kernelIN5flash11enable_sm90INS1_16FlashAttnFwdSm90INS1_25CollectiveMainloopFwdSm90ILi2EN4cute5tupleIJNS5_1CILi1EEES8_S8_EEENS6_IJNS7_ILi192EEENS7_ILi128EEENS7_ILi96EEEEEELi96ENS_10bfloat16_tEfNS_4arch4Sm90ELb0ELb0ELb1ELb0ELb1ELb0ELb0ELb0ELb1ELb1ELb1ELb0EEENS1_21CollectiveEpilogueFwdINS6_IJSA_SC_SB_EEES9_SE_SG_Li384ELb0ELb1ELb1ELb0EEENS1_19SingleTileSchedulerILb0ELb1ELb1ELi192EEEEEEEEEvNT_6ParamsE,"",@"SHT_CUDA_INFO"
	.sectionflags	@""
	.align	4


	//----- nvinfo : EIATTR_CUDA_API_VERSION
	.align		4
        /*0000*/ 	.byte	0x04, 0x37
        /*0002*/ 	.short	(.L_66 - .L_65)
.L_65:
        /*0004*/ 	.word	0x00000082


	//----- nvinfo : EIATTR_KPARAM_INFO
	.align		4
.L_66:
        /*0008*/ 	.byte	0x04, 0x17
        /*000a*/ 	.short	(.L_68 - .L_67)
.L_67:
        /*000c*/ 	.word	0x00000000
        /*0010*/ 	.short	0x0000
        /*0012*/ 	.short	0x0000
        /*0014*/ 	.byte	0x00, 0xf0, 0x01, 0x28


	//----- nvinfo : EIATTR_SPARSE_MMA_MASK
	.align		4
.L_68:
        /*0018*/ 	.byte	0x03, 0x50
        /*001a*/ 	.short	0x0000


	//----- nvinfo : EIATTR_MAXREG_COUNT
	.align		4
        /*001c*/ 	.byte	0x03, 0x1b
        /*001e*/ 	.short	0x0080


	//----- nvinfo : EIATTR_MERCURY_ISA_VERSION
	.align		4
        /*0020*/ 	.byte	0x03, 0x5f
        /*0022*/ 	.short	0x0101


	//----- nvinfo : EIATTR_VRC_CTA_INIT_COUNT
	.align		4
        /*0024*/ 	.byte	0x02, 0x4a
	.zero		1
	.zero		1


	//----- nvinfo : EIATTR_EXIT_INSTR_OFFSETS
	.align		4
        /*0028*/ 	.byte	0x04, 0x1c
        /*002a*/ 	.short	(.L_70 - .L_69)


	//   ....[0]....
.L_69:
        /*002c*/ 	.word	0x00000010


	//----- nvinfo : EIATTR_MAX_THREADS
	.align		4
.L_70:
        /*0030*/ 	.byte	0x04, 0x05
        /*0032*/ 	.short	(.L_72 - .L_71)
.L_71:
        /*0034*/ 	.word	0x00000200
        /*0038*/ 	.word	0x00000001
        /*003c*/ 	.word	0x00000001


	//----- nvinfo : EIATTR_CBANK_PARAM_SIZE
	.align		4
.L_72:
        /*0040*/ 	.byte	0x03, 0x19
        /*0042*/ 	.short	0x0a00


	//----- nvinfo : EIATTR_PARAM_CBANK
	.align		4
        /*0044*/ 	.byte	0x04, 0x0a
        /*0046*/ 	.short	(.L_74 - .L_73)
	.align		4
.L_73:
        /*0048*/ 	.word	index@(.nv.constant0._ZN7cutlass13device_kernelIN5flash11enable_sm90INS1_16FlashAttnFwdSm90INS1_25CollectiveMainloopFwdSm90ILi2EN4cute5tupleIJNS5_1CILi1EEES8_S8_EEENS6_IJNS7_ILi192EEENS7_ILi128EEENS7_ILi96EEEEEELi96ENS_10bfloat16_tEfNS_4arch4Sm90ELb0ELb0ELb1ELb0ELb1ELb0ELb0ELb0ELb1ELb1ELb1ELb0EEENS1_21CollectiveEpilogueFwdINS6_IJSA_SC_SB_EEES9_SE_SG_Li384ELb0ELb1ELb1ELb0EEENS1_19SingleTileSchedulerILb0ELb1ELb1ELi192EEEEEEEEEvNT_6ParamsE)
        /*004c*/ 	.short	0x0380
        /*004e*/ 	.short	0x0a00


	//----- nvinfo : EIATTR_SW_WAR
	.align		4
.L_74:
        /*0050*/ 	.byte	0x04, 0x36
        /*0052*/ 	.short	(.L_76 - .L_75)
.L_75:
        /*0054*/ 	.word	0x00000008
.L_76:


//--------------------- .nv.info._ZN7cutlass13device_kernelIN5flash11enable_sm90INS1_16FlashAttnFwdSm90INS1_25CollectiveMainloopFwdSm90ILi2EN4cute5tupleIJNS5_1CILi1EEES8_S8_EEENS6_IJNS7_ILi192EEENS7_ILi128EEENS7_ILi96EEEEEELi96ENS_10bfloat16_tEfNS_4arch4Sm90ELb0ELb0ELb1ELb1ELb1ELb0ELb0ELb0ELb1ELb1ELb1ELb0EEENS1_21CollectiveEpilogueFwdINS6_IJSA_SC_SB_EEES9_SE_SG_Li384ELb1ELb1ELb1ELb0EEENS1_36VarlenDynamicPersistentTileSchedulerILi192ELi128ELi384ELi128ELb1ELb1ELb1ELb0ELb1ELb1EEEEEEEEEvNT_6ParamsE --------------------------
	.section	.nv.info._ZN7cutlass13device_kernelIN5flash11enable_sm90INS1_16FlashAttnFwdSm90INS1_25CollectiveMainloopFwdSm90ILi2EN4cute5tupleIJNS5_1CILi1EEES8_S8_EEENS6_IJNS7_ILi192EEENS7_ILi128EEENS7_ILi96EEEEEELi96ENS_10bfloat16_tEfNS_4arch4Sm90ELb0ELb0ELb1ELb1ELb1ELb0ELb0ELb0ELb1ELb1ELb1ELb0EEENS1_21CollectiveEpilogueFwdINS6_IJSA_SC_SB_EEES9_SE_SG_Li384ELb1ELb1ELb1ELb0EEENS1_36VarlenDynamicPersistentTileSchedulerILi192ELi128ELi384ELi128ELb1ELb1ELb1ELb0ELb1ELb1EEEEEEEEEvNT_6ParamsE,"",@"SHT_CUDA_INFO"
	.sectionflags	@""
	.align	4


	//----- nvinfo : EIATTR_CUDA_API_VERSION
	.align		4
        /*0000*/ 	.byte	0x04, 0x37
        /*0002*/ 	.short	(.L_78 - .L_77)
.L_77:
        /*0004*/ 	.word	0x00000082


	//----- nvinfo : EIATTR_KPARAM_INFO
	.align		4
.L_78:
        /*0008*/ 	.byte	0x04, 0x17
        /*000a*/ 	.short	(.L_80 - .L_79)
.L_79:
        /*000c*/ 	.word	0x00000000
        /*0010*/ 	.short	0x0000
        /*0012*/ 	.short	0x0000
        /*0014*/ 	.byte	0x00, 0xf0, 0x01, 0x2a


	//----- nvinfo : EIATTR_SPARSE_MMA_MASK
	.align		4
.L_80:
        /*0018*/ 	.byte	0x03, 0x50
        /*001a*/ 	.short	0x0000


	//----- nvinfo : EIATTR_MAXREG_COUNT
	.align		4
        /*001c*/ 	.byte	0x03, 0x1b
        /*001e*/ 	.short	0x0080


	//----- nvinfo : EIATTR_MERCURY_ISA_VERSION
	.align		4
        /*0020*/ 	.byte	0x03, 0x5f
        /*0022*/ 	.short	0x0101


	//----- nvinfo : EIATTR_VRC_CTA_INIT_COUNT
	.align		4
        /*0024*/ 	.byte	0x02, 0x4a
	.zero		1
	.zero		1


	//----- nvinfo : EIATTR_EXIT_INSTR_OFFSETS
	.align		4
        /*0028*/ 	.byte	0x04, 0x1c
        /*002a*/ 	.short	(.L_82 - .L_81)


	//   ....[0]....
.L_81:
        /*002c*/ 	.word	0x00000010


	//----- nvinfo : EIATTR_MAX_THREADS
	.align		4
.L_82:
        /*0030*/ 	.byte	0x04, 0x05
        /*0032*/ 	.short	(.L_84 - .L_83)
.L_83:
        /*0034*/ 	.word	0x00000200
        /*0038*/ 	.word	0x00000001
        /*003c*/ 	.word	0x00000001


	//----- nvinfo : EIATTR_CBANK_PARAM_SIZE
	.align		4
.L_84:
        /*0040*/ 	.byte	0x03, 0x19
        /*0042*/ 	.short	0x0a80


	//----- nvinfo : EIATTR_PARAM_CBANK
	.align		4
        /*0044*/ 	.byte	0x04, 0x0a
        /*0046*/ 	.short	(.L_86 - .L_85)
	.align		4
.L_85:
        /*0048*/ 	.word	index@(.nv.constant0._ZN7cutlass13device_kernelIN5flash11enable_sm90INS1_16FlashAttnFwdSm90INS1_25CollectiveMainloopFwdSm90ILi2EN4cute5tupleIJNS5_1CILi1EEES8_S8_EEENS6_IJNS7_ILi192EEENS7_ILi128EEENS7_ILi96EEEEEELi96ENS_10bfloat16_tEfNS_4arch4Sm90ELb0ELb0ELb1ELb1ELb1ELb0ELb0ELb0ELb1ELb1ELb1ELb0EEENS1_21CollectiveEpilogueFwdINS6_IJSA_SC_SB_EEES9_SE_SG_Li384ELb1ELb1ELb1ELb0EEENS1_36VarlenDynamicPersistentTileSchedulerILi192ELi128ELi384ELi128ELb1ELb1ELb1ELb0ELb1ELb1EEEEEEEEEvNT_6ParamsE)
        /*004c*/ 	.short	0x0380
        /*004e*/ 	.short	0x0a80


	//----- nvinfo : EIATTR_SW_WAR
	.align		4
.L_86:
        /*0050*/ 	.byte	0x04, 0x36
        /*0052*/ 	.short	(.L_88 - .L_87)
.L_87:
        /*0054*/ 	.word	0x00000008
.L_88:


//--------------------- .nv.info._ZN7cutlass13device_kernelIN5flash11enable_sm90INS1_16FlashAttnFwdSm90INS1_25CollectiveMainloopFwdSm90ILi2EN4cute5tupleIJNS5_1CILi1EEES8_S8_EEENS6_IJNS7_ILi192EEENS7_ILi128EEENS7_ILi96EEEEEELi96ENS_10bfloat16_tEfNS_4arch4Sm90ELb0ELb0ELb1ELb1ELb1ELb1ELb0ELb0ELb1ELb1ELb1ELb0EEENS1_21CollectiveEpilogueFwdINS6_IJSA_SC_SB_EEES9_SE_SG_Li384ELb1ELb1ELb1ELb0EEENS1_36VarlenDynamicPersistentTileSchedulerILi192ELi128ELi384ELi128ELb1ELb1ELb1ELb0ELb1ELb1EEEEEEEEEvNT_6ParamsE --------------------------
	.section	.nv.info._ZN7cutlass13device_kernelIN5flash11enable_sm90INS1_16FlashAttnFwdSm90INS1_25CollectiveMainloopFwdSm90ILi2EN4cute5tupleIJNS5_1CILi1EEES8_S8_EEENS6_IJNS7_ILi192EEENS7_ILi128EEENS7_ILi96EEEEEELi96ENS_10bfloat16_tEfNS_4arch4Sm90ELb0ELb0ELb1ELb1ELb1ELb1ELb0ELb0ELb1ELb1ELb1ELb0EEENS1_21CollectiveEpilogueFwdINS6_IJSA_SC_SB_EEES9_SE_SG_Li384ELb1ELb1ELb1ELb0EEENS1_36VarlenDynamicPersistentTileSchedulerILi192ELi128ELi384ELi128ELb1ELb1ELb1ELb0ELb1ELb1EEEEEEEEEvNT_6ParamsE,"",@"SHT_CUDA_INFO"
	.sectionflags	@""
	.align	4


	//----- nvinfo : EIATTR_CUDA_API_VERSION
	.align		4
        /*0000*/ 	.byte	0x04, 0x37
        /*0002*/ 	.short	(.L_90 - .L_89)
.L_89:
        /*0004*/ 	.word	0x00000082


	//----- nvinfo : EIATTR_KPARAM_INFO
	.align		4
.L_90:
        /*0008*/ 	.byte	0x04, 0x17
        /*000a*/ 	.short	(.L_92 - .L_91)
.L_91:
        /*000c*/ 	.word	0x00000000
        /*0010*/ 	.short	0x0000
        /*0012*/ 	.short	0x0000
        /*0014*/ 	.byte	0x00, 0xf0, 0x01, 0x2a


	//----- nvinfo : EIATTR_SPARSE_MMA_MASK
	.align		4
.L_92:
        /*0018*/ 	.byte	0x03, 0x50
        /*001a*/ 	.short	0x0000


	//----- nvinfo : EIATTR_MAXREG_COUNT
	.align		4
        /*001c*/ 	.byte	0x03, 0x1b
        /*001e*/ 	.short	0x0080


	//----- nvinfo : EIATTR_MERCURY_ISA_VERSION
	.align		4
        /*0020*/ 	.byte	0x03, 0x5f
        /*0022*/ 	.short	0x0101


	//----- nvinfo : EIATTR_VRC_CTA_INIT_COUNT
	.align		4
        /*0024*/ 	.byte	0x02, 0x4a
	.zero		1
	.zero		1


	//----- nvinfo : EIATTR_EXIT_INSTR_OFFSETS
	.align		4
        /*0028*/ 	.byte	0x04, 0x1c
        /*002a*/ 	.short	(.L_94 - .L_93)


	//   ....[0]....
.L_93:
        /*002c*/ 	.word	0x00000010


	//----- nvinfo : EIATTR_MAX_THREADS
	.align		4
.L_94:
        /*0030*/ 	.byte	0x04, 0x05
        /*0032*/ 	.short	(.L_96 - .L_95)
.L_95:
        /*0034*/ 	.word	0x00000200
        /*0038*/ 	.word	0x00000001
        /*003c*/ 	.word	0x00000001


	//----- nvinfo : EIATTR_CBANK_PARAM_SIZE
	.align		4
.L_96:
        /*0040*/ 	.byte	0x03, 0x19
        /*0042*/ 	.short	0x0a80


	//----- nvinfo : EIATTR_PARAM_CBANK
	.align		4
        /*0044*/ 	.byte	0x04, 0x0a
        /*0046*/ 	.short	(.L_98 - .L_97)
	.align		4
.L_97:
        /*0048*/ 	.word	index@(.nv.constant0._ZN7cutlass13device_kernelIN5flash11enable_sm90INS1_16FlashAttnFwdSm90INS1_25CollectiveMainloopFwdSm90ILi2EN4cute5tupleIJNS5_1CILi1EEES8_S8_EEENS6_IJNS7_ILi192EEENS7_ILi128EEENS7_ILi96EEEEEELi96ENS_10bfloat16_tEfNS_4arch4Sm90ELb0ELb0ELb1ELb1ELb1ELb1ELb0ELb0ELb1ELb1ELb1ELb0EEENS1_21CollectiveEpilogueFwdINS6_IJSA_SC_SB_EEES9_SE_SG_Li384ELb1ELb1ELb1ELb0EEENS1_36VarlenDynamicPersistentTileSchedulerILi192ELi128ELi384ELi128ELb1ELb1ELb1ELb0ELb1ELb1EEEEEEEEEvNT_6ParamsE)
        /*004c*/ 	.short	0x0380
        /*004e*/ 	.short	0x0a80


	//----- nvinfo : EIATTR_SW_WAR
	.align		4
.L_98:
        /*0050*/ 	.byte	0x04, 0x36
        /*0052*/ 	.short	(.L_100 - .L_99)
.L_99:
        /*0054*/ 	.word	0x00000008
.L_100:


//--------------------- .nv.info._ZN7cutlass13device_kernelIN5flash11enable_sm90INS1_16FlashAttnFwdSm90INS1_25CollectiveMainloopFwdSm90ILi2EN4cute5tupleIJNS5_1CILi1EEES8_S8_EEENS6_IJNS7_ILi192EEENS7_ILi128EEENS7_ILi96EEEEEELi96ENS_10bfloat16_tEfNS_4arch4Sm90ELb0ELb1ELb1ELb0ELb1ELb0ELb0ELb0ELb1ELb1ELb1ELb0EEENS1_21CollectiveEpilogueFwdINS6_IJSA_SC_SB_EEES9_SE_SG_Li384ELb0ELb1ELb1ELb0EEENS1_19SingleTileSchedulerILb0ELb1ELb1ELi192EEEEEEEEEvNT_6ParamsE --------------------------
	.section	.nv.info._ZN7cutlass13device_kernelIN5flash11enable_sm90INS1_16FlashAttnFwdSm90INS1_25CollectiveMainloopFwdSm90ILi2EN4cute5tupleIJNS5_1CILi1EEES8_S8_EEENS6_IJNS7_ILi192EEENS7_ILi128EEENS7_ILi96EEEEEELi96ENS_10bfloat16_tEfNS_4arch4Sm90ELb0ELb1ELb1ELb0ELb1ELb0ELb0ELb0ELb1ELb1ELb1ELb0EEENS1_21CollectiveEpilogueFwdINS6_IJSA_SC_SB_EEES9_SE_SG_Li384ELb0ELb1ELb1ELb0EEENS1_19SingleTileSchedulerILb0ELb1ELb1ELi192EEEEEEEEEvNT_6ParamsE,"",@"SHT_CUDA_INFO"
	.sectionflags	@""
	.align	4


	//----- nvinfo : EIATTR_CUDA_API_VERSION
	.align		4
        /*0000*/ 	.byte	0x04, 0x37
        /*0002*/ 	.short	(.L_102 - .L_101)
.L_101:
        /*0004*/ 	.word	0x00000082


	//----- nvinfo : EIATTR_KPARAM_INFO
	.align		4
.L_102:
        /*0008*/ 	.byte	0x04, 0x17
        /*000a*/ 	.short	(.L_104 - .L_103)
.L_103:
        /*000c*/ 	.word	0x00000000
        /*0010*/ 	.short	0x0000
        /*0012*/ 	.short	0x0000
        /*0014*/ 	.byte	0x00, 0xf0, 0x01, 0x28


	//----- nvinfo : EIATTR_SPARSE_MMA_MASK
	.align		4
.L_104:
        /*0018*/ 	.byte	0x03, 0x50
        /*001a*/ 	.short	0x0000


	//----- nvinfo : EIATTR_MAXREG_COUNT
	.align		4
        /*001c*/ 	.byte	0x03, 0x1b
        /*001e*/ 	.short	0x0080


	//----- nvinfo : EIATTR_MERCURY_ISA_VERSION
	.align		4
        /*0020*/ 	.byte	0x03, 0x5f
        /*0022*/ 	.short	0x0101


	//----- nvinfo : EIATTR_VRC_CTA_INIT_COUNT
	.align		4
        /*0024*/ 	.byte	0x02, 0x4a
	.zero		1
	.zero		1


	//----- nvinfo : EIATTR_EXIT_INSTR_OFFSETS
	.align		4
        /*0028*/ 	.byte	0x04, 0x1c
        /*002a*/ 	.short	(.L_106 - .L_105)


	//   ....[0]....
.L_105:
        /*002c*/ 	.word	0x00000010


	//----- nvinfo : EIATTR_MAX_THREADS
	.align		4
.L_106:
        /*0030*/ 	.byte	0x04, 0x05
        /*0032*/ 	.short	(.L_108 - .L_107)
.L_107:
        /*0034*/ 	.word	0x00000200
        /*0038*/ 	.word	0x00000001
        /*003c*/ 	.word	0x00000001


	//----- nvinfo : EIATTR_CBANK_PARAM_SIZE
	.align		4
.L_108:
        /*0040*/ 	.byte	0x03, 0x19
        /*0042*/ 	.short	0x0a00


	//----- nvinfo : EIATTR_PARAM_CBANK
	.align		4
        /*0044*/ 	.byte	0x04, 0x0a
        /*0046*/ 	.short	(.L_110 - .L_109)
	.align		4
.L_109:
        /*0048*/ 	.word	index@(.nv.constant0._ZN7cutlass13device_kernelIN5flash11enable_sm90INS1_16FlashAttnFwdSm90INS1_25CollectiveMainloopFwdSm90ILi2EN4cute5tupleIJNS5_1CILi1EEES8_S8_EEENS6_IJNS7_ILi192EEENS7_ILi128EEENS7_ILi96EEEEEELi96ENS_10bfloat16_tEfNS_4arch4Sm90ELb0ELb1ELb1ELb0ELb1ELb0ELb0ELb0ELb1ELb1ELb1ELb0EEENS1_21CollectiveEpilogueFwdINS6_IJSA_SC_SB_EEES9_SE_SG_Li384ELb0ELb1ELb1ELb0EEENS1_19SingleTileSchedulerILb0ELb1ELb1ELi192EEEEEEEEEvNT_6ParamsE)
        /*004c*/ 	.short	0x0380
        /*004e*/ 	.short	0x0a00


	//----- nvinfo : EIATTR_SW_WAR
	.align		4
.L_110:
        /*0050*/ 	.byte	0x04, 0x36
        /*0052*/ 	.short	(.L_112 - .L_111)
.L_111:
        /*0054*/ 	.word	0x00000008
.L_112:


//--------------------- .nv.info._ZN7cutlass13device_kernelIN5flash11enable_sm90INS1_16FlashAttnFwdSm90INS1_25CollectiveMainloopFwdSm90ILi2EN4cute5tupleIJNS5_1CILi1EEES8_S8_EEENS6_IJNS7_ILi192EEENS7_ILi128EEENS7_ILi96EEEEEELi96ENS_10bfloat16_tEfNS_4arch4Sm90ELb0ELb1ELb1ELb1ELb1ELb0ELb0ELb0ELb1ELb1ELb1ELb0EEENS1_21CollectiveEpilogueFwdINS6_IJSA_SC_SB_EEES9_SE_SG_Li384ELb1ELb1ELb1ELb0EEENS1_36VarlenDynamicPersistentTileSchedulerILi192ELi128ELi384ELi128ELb1ELb1ELb1ELb1ELb0ELb1EEEEEEEEEvNT_6ParamsE --------------------------
	.section	.nv.info._ZN7cutlass13device_kernelIN5flash11enable_sm90INS1_16FlashAttnFwdSm90INS1_25CollectiveMainloopFwdSm90ILi2EN4cute5tupleIJNS5_1CILi1EEES8_S8_EEENS6_IJNS7_ILi192EEENS7_ILi128EEENS7_ILi96EEEEEELi96ENS_10bfloat16_tEfNS_4arch4Sm90ELb0ELb1ELb1ELb1ELb1ELb0ELb0ELb0ELb1ELb1ELb1ELb0EEENS1_21CollectiveEpilogueFwdINS6_IJSA_SC_SB_EEES9_SE_SG_Li384ELb1ELb1ELb1ELb0EEENS1_36VarlenDynamicPersistentTileSchedulerILi192ELi128ELi384ELi128ELb1ELb1ELb1ELb1ELb0ELb1EEEEEEEEEvNT_6ParamsE,"",@"SHT_CUDA_INFO"
	.sectionflags	@""
	.align	4


	//----- nvinfo : EIATTR_CUDA_API_VERSION
	.align		4
        /*0000*/ 	.byte	0x04, 0x37
        /*0002*/ 	.short	(.L_114 - .L_113)
.L_113:
        /*0004*/ 	.word	0x00000082


	//----- nvinfo : EIATTR_KPARAM_INFO
	.align		4
.L_114:
        /*0008*/ 	.byte	0x04, 0x17
        /*000a*/ 	.short	(.L_116 - .L_115)
.L_115:
        /*000c*/ 	.word	0x00000000
        /*0010*/ 	.short	0x0000
        /*0012*/ 	.short	0x0000
        /*0014*/ 	.byte	0x00, 0xf0, 0x01, 0x2a


	//----- nvinfo : EIATTR_SPARSE_MMA_MASK
	.align		4
.L_116:
        /*0018*/ 	.byte	0x03, 0x50
        /*001a*/ 	.short	0x0000


	//----- nvinfo : EIATTR_MAXREG_COUNT
	.align		4
        /*001c*/ 	.byte	0x03, 0x1b
        /*001e*/ 	.short	0x0080


	//----- nvinfo : EIATTR_MERCURY_ISA_VERSION
	.align		4
        /*0020*/ 	.byte	0x03, 0x5f
        /*0022*/ 	.short	0x0101


	//----- nvinfo : EIATTR_VRC_CTA_INIT_COUNT
	.align		4
        /*0024*/ 	.byte	0x02, 0x4a
	.zero		1
	.zero		1


	//----- nvinfo : EIATTR_EXIT_INSTR_OFFSETS
	.align		4
        /*0028*/ 	.byte	0x04, 0x1c
        /*002a*/ 	.short	(.L_118 - .L_117)


	//   ....[0]....
.L_117:
        /*002c*/ 	.word	0x00000010


	//----- nvinfo : EIATTR_MAX_THREADS
	.align		4
.L_118:
        /*0030*/ 	.byte	0x04, 0x05
        /*0032*/ 	.short	(.L_120 - .L_119)
.L_119:
        /*0034*/ 	.word	0x00000200
        /*0038*/ 	.word	0x00000001
        /*003c*/ 	.word	0x00000001


	//----- nvinfo : EIATTR_CBANK_PARAM_SIZE
	.align		4
.L_120:
        /*0040*/ 	.byte	0x03, 0x19
        /*0042*/ 	.short	0x0a80


	//----- nvinfo : EIATTR_PARAM_CBANK
	.align		4
        /*0044*/ 	.byte	0x04, 0x0a
        /*0046*/ 	.short	(.L_122 - .L_121)
	.align		4
.L_121:
        /*0048*/ 	.word	index@(.nv.constant0._ZN7cutlass13device_kernelIN5flash11enable_sm90INS1_16FlashAttnFwdSm90INS1_25CollectiveMainloopFwdSm90ILi2EN4cute5tupleIJNS5_1CILi1EEES8_S8_EEENS6_IJNS7_ILi192EEENS7_ILi128EEENS7_ILi96EEEEEELi96ENS_10bfloat16_tEfNS_4arch4Sm90ELb0ELb1ELb1ELb1ELb1ELb0ELb0ELb0ELb1ELb1ELb1ELb0EEENS1_21CollectiveEpilogueFwdINS6_IJSA_SC_SB_EEES9_SE_SG_Li384ELb1ELb1ELb1ELb0EEENS1_36VarlenDynamicPersistentTileSchedulerILi192ELi128ELi384ELi128ELb1ELb1ELb1ELb1ELb0ELb1EEEEEEEEEvNT_6ParamsE)
        /*004c*/ 	.short	0x0380
        /*004e*/ 	.short	0x0a80


	//----- nvinfo : EIATTR_SW_WAR
	.align		4
.L_122:
        /*0050*/ 	.byte	0x04, 0x36
        /*0052*/ 	.short	(.L_124 - .L_123)
.L_123:
        /*0054*/ 	.word	0x00000008
.L_124:


//--------------------- .nv.info._ZN7cutlass13device_kernelIN5flash11enable_sm90INS1_16FlashAttnFwdSm90INS1_25CollectiveMainloopFwdSm90ILi2EN4cute5tupleIJNS5_1CILi1EEES8_S8_EEENS6_IJNS7_ILi192EEENS7_ILi128EEENS7_ILi96EEEEEELi96ENS_10bfloat16_tEfNS_4arch4Sm90ELb0ELb1ELb1ELb1ELb1ELb1ELb0ELb0ELb1ELb1ELb1ELb0EEENS1_21CollectiveEpilogueFwdINS6_IJSA_SC_SB_EEES9_SE_SG_Li384ELb1ELb1ELb1ELb0EEENS1_36VarlenDynamicPersistentTileSchedulerILi192ELi128ELi384ELi128ELb1ELb1ELb1ELb1ELb0ELb1EEEEEEEEEvNT_6ParamsE --------------------------
	.section	.nv.info._ZN7cutlass13device_kernelIN5flash11enable_sm90INS1_16FlashAttnFwdSm90INS1_25CollectiveMainloopFwdSm90ILi2EN4cute5tupleIJNS5_1CILi1EEES8_S8_EEENS6_IJNS7_ILi192EEENS7_ILi128EEENS7_ILi96EEEEEELi96ENS_10bfloat16_tEfNS_4arch4Sm90ELb0ELb1ELb1ELb1ELb1ELb1ELb0ELb0ELb1ELb1ELb1ELb0EEENS1_21CollectiveEpilogueFwdINS6_IJSA_SC_SB_EEES9_SE_SG_Li384ELb1ELb1ELb1ELb0EEENS1_36VarlenDynamicPersistentTileSchedulerILi192ELi128ELi384ELi128ELb1ELb1ELb1ELb1ELb0ELb1EEEEEEEEEvNT_6ParamsE,"",@"SHT_CUDA_INFO"
	.sectionflags	@""
	.align	4


	//----- nvinfo : EIATTR_CUDA_API_VERSION
	.align		4
        /*0000*/ 	.byte	0x04, 0x37
        /*0002*/ 	.short	(.L_126 - .L_125)
.L_125:
        /*0004*/ 	.word	0x00000082


	//----- nvinfo : EIATTR_KPARAM_INFO
	.align		4
.L_126:
        /*0008*/ 	.byte	0x04, 0x17
        /*000a*/ 	.short	(.L_128 - .L_127)
.L_127:
        /*000c*/ 	.word	0x00000000
        /*0010*/ 	.short	0x0000
        /*0012*/ 	.short	0x0000
        /*0014*/ 	.byte	0x00, 0xf0, 0x01, 0x2a


	//----- nvinfo : EIATTR_SPARSE_MMA_MASK
	.align		4
.L_128:
        /*0018*/ 	.byte	0x03, 0x50
        /*001a*/ 	.short	0x0000


	//----- nvinfo : EIATTR_MAXREG_COUNT
	.align		4
        /*001c*/ 	.byte	0x03, 0x1b
        /*001e*/ 	.short	0x0080


	//----- nvinfo : EIATTR_MERCURY_ISA_VERSION
	.align		4
        /*0020*/ 	.byte	0x03, 0x5f
        /*0022*/ 	.short	0x0101


	//----- nvinfo : EIATTR_VRC_CTA_INIT_COUNT
	.align		4
        /*0024*/ 	.byte	0x02, 0x4a
	.zero		1
	.zero		1


	//----- nvinfo : EIATTR_EXIT_INSTR_OFFSETS
	.align		4
        /*0028*/ 	.byte	0x04, 0x1c
        /*002a*/ 	.short	(.L_130 - .L_129)


	//   ....[0]....
.L_129:
        /*002c*/ 	.word	0x00000010


	//----- nvinfo : EIATTR_MAX_THREADS
	.align		4
.L_130:
        /*0030*/ 	.byte	0x04, 0x05
        /*0032*/ 	.short	(.L_132 - .L_131)
.L_131:
        /*0034*/ 	.word	0x00000200
        /*0038*/ 	.word	0x00000001
        /*003c*/ 	.word	0x00000001


	//----- nvinfo : EIATTR_CBANK_PARAM_SIZE
	.align		4
.L_132:
        /*0040*/ 	.byte	0x03, 0x19
        /*0042*/ 	.short	0x0a80


	//----- nvinfo : EIATTR_PARAM_CBANK
	.align		4
        /*0044*/ 	.byte	0x04, 0x0a
        /*0046*/ 	.short	(.L_134 - .L_133)
	.align		4
.L_133:
        /*0048*/ 	.word	index@(.nv.constant0._ZN7cutlass13device_kernelIN5flash11enable_sm90INS1_16FlashAttnFwdSm90INS1_25CollectiveMainloopFwdSm90ILi2EN4cute5tupleIJNS5_1CILi1EEES8_S8_EEENS6_IJNS7_ILi192EEENS7_ILi128EEENS7_ILi96EEEEEELi96ENS_10bfloat16_tEfNS_4arch4Sm90ELb0ELb1ELb1ELb1ELb1ELb1ELb0ELb0ELb1ELb1ELb1ELb0EEENS1_21CollectiveEpilogueFwdINS6_IJSA_SC_SB_EEES9_SE_SG_Li384ELb1ELb1ELb1ELb0EEENS1_36VarlenDynamicPersistentTileSchedulerILi192ELi128ELi384ELi128ELb1ELb1ELb1ELb1ELb0ELb1EEEEEEEEEvNT_6ParamsE)
        /*004c*/ 	.short	0x0380
        /*004e*/ 	.short	0x0a80


	//----- nvinfo : EIATTR_SW_WAR
	.align		4
.L_134:
        /*0050*/ 	.byte	0x04, 0x36
        /*0052*/ 	.short	(.L_136 - .L_135)
.L_135:
        /*0054*/ 	.word	0x00000008
.L_136:


//--------------------- .nv.info._ZN7cutlass13device_kernelIN5flash11enable_sm90INS1_16FlashAttnFwdSm90INS1_25CollectiveMainloopFwdSm90ILi2EN4cute5tupleIJNS5_1CILi1EEES8_S8_EEENS6_IJNS7_ILi192EEENS7_ILi128EEENS7_ILi96EEEEEELi96ENS_10bfloat16_tEfNS_4arch4Sm90ELb1ELb0ELb1ELb0ELb1ELb0ELb0ELb0ELb1ELb1ELb1ELb0EEENS1_21CollectiveEpilogueFwdINS6_IJSA_SC_SB_EEES9_SE_SG_Li384ELb0ELb1ELb1ELb0EEENS1_19SingleTileSchedulerILb0ELb1ELb1ELi192EEEEEEEEEvNT_6ParamsE --------------------------
	.section	.nv.info._ZN7cutlass13device_kernelIN5flash11enable_sm90INS1_16FlashAttnFwdSm90INS1_25CollectiveMainloopFwdSm90ILi2EN4cute5tupleIJNS5_1CILi1EEES8_S8_EEENS6_IJNS7_ILi192EEENS7_ILi128EEENS7_ILi96EEEEEELi96ENS_10bfloat16_tEfNS_4arch4Sm90ELb1ELb0ELb1ELb0ELb1ELb0ELb0ELb0ELb1ELb1ELb1ELb0EEENS1_21CollectiveEpilogueFwdINS6_IJSA_SC_SB_EEES9_SE_SG_Li384ELb0ELb1ELb1ELb0EEENS1_19SingleTileSchedulerILb0ELb1ELb1ELi192EEEEEEEEEvNT_6ParamsE,"",@"SHT_CUDA_INFO"
	.sectionflags	@""
	.align	4


	//----- nvinfo : EIATTR_CUDA_API_VERSION
	.align		4
        /*0000*/ 	.byte	0x04, 0x37
        /*0002*/ 	.short	(.L_138 - .L_137)
.L_137:
        /*0004*/ 	.word	0x00000082


	//----- nvinfo : EIATTR_KPARAM_INFO
	.align		4
.L_138:
        /*0008*/ 	.byte	0x04, 0x17
        /*000a*/ 	.short	(.L_140 - .L_139)
.L_139:
        /*000c*/ 	.word	0x00000000
        /*0010*/ 	.short	0x0000
        /*0012*/ 	.short	0x0000
        /*0014*/ 	.byte	0x00, 0xf0, 0x01, 0x28


	//----- nvinfo : EIATTR_SPARSE_MMA_MASK
	.align		4
.L_140:
        /*0018*/ 	.byte	0x03, 0x50
        /*001a*/ 	.short	0x0000


	//----- nvinfo : EIATTR_MAXREG_COUNT
	.align		4
        /*001c*/ 	.byte	0x03, 0x1b
        /*001e*/ 	.short	0x0080


	//----- nvinfo : EIATTR_MERCURY_ISA_VERSION
	.align		4
        /*0020*/ 	.byte	0x03, 0x5f
        /*0022*/ 	.short	0x0101


	//----- nvinfo : EIATTR_VRC_CTA_INIT_COUNT
	.align		4
        /*0024*/ 	.byte	0x02, 0x4a
	.zero		1
	.zero		1


	//----- nvinfo : EIATTR_EXIT_INSTR_OFFSETS
	.align		4
        /*0028*/ 	.byte	0x04, 0x1c
        /*002a*/ 	.short	(.L_142 - .L_141)


	//   ....[0]....
.L_141:
        /*002c*/ 	.word	0x00000010


	//----- nvinfo : EIATTR_MAX_THREADS
	.align		4
.L_142:
        /*0030*/ 	.byte	0x04, 0x05
        /*0032*/ 	.short	(.L_144 - .L_143)
.L_143:
        /*0034*/ 	.word	0x00000200
        /*0038*/ 	.word	0x00000001
        /*003c*/ 	.word	0x00000001


	//----- nvinfo : EIATTR_CBANK_PARAM_SIZE
	.align		4
.L_144:
        /*0040*/ 	.byte	0x03, 0x19
        /*0042*/ 	.short	0x0a00


	//----- nvinfo : EIATTR_PARAM_CBANK
	.align		4
        /*0044*/ 	.byte	0x04, 0x0a
        /*0046*/ 	.short	(.L_146 - .L_145)
	.align		4
.L_145:
        /*0048*/ 	.word	index@(.nv.constant0._ZN7cutlass13device_kernelIN5flash11enable_sm90INS1_16FlashAttnFwdSm90INS1_25CollectiveMainloopFwdSm90ILi2EN4cute5tupleIJNS5_1CILi1EEES8_S8_EEENS6_IJNS7_ILi192EEENS7_ILi128EEENS7_ILi96EEEEEELi96ENS_10bfloat16_tEfNS_4arch4Sm90ELb1ELb0ELb1ELb0ELb1ELb0ELb0ELb0ELb1ELb1ELb1ELb0EEENS1_21CollectiveEpilogueFwdINS6_IJSA_SC_SB_EEES9_SE_SG_Li384ELb0ELb1ELb1ELb0EEENS1_19SingleTileSchedulerILb0ELb1ELb1ELi192EEEEEEEEEvNT_6ParamsE)
        /*004c*/ 	.short	0x0380
        /*004e*/ 	.short	0x0a00


	//----- nvinfo : EIATTR_SW_WAR
	.align		4
.L_146:
        /*0050*/ 	.byte	0x04, 0x36
        /*0052*/ 	.short	(.L_148 - .L_147)
.L_147:
        /*0054*/ 	.word	0x00000008
.L_148:


//--------------------- .nv.info._ZN7cutlass13device_kernelIN5flash11enable_sm90INS1_16FlashAttnFwdSm90INS1_25CollectiveMainloopFwdSm90ILi2EN4cute5tupleIJNS5_1CILi1EEES8_S8_EEENS6_IJNS7_ILi192EEENS7_ILi128EEENS7_ILi96EEEEEELi96ENS_10bfloat16_tEfNS_4arch4Sm90ELb1ELb0ELb1ELb1ELb1ELb0ELb0ELb0ELb1ELb1ELb1ELb0EEENS1_21CollectiveEpilogueFwdINS6_IJSA_SC_SB_EEES9_SE_SG_Li384ELb1ELb1ELb1ELb0EEENS1_36VarlenDynamicPersistentTileSchedulerILi192ELi128ELi384ELi128ELb1ELb1ELb1ELb1ELb1ELb1EEEEEEEEEvNT_6ParamsE --------------------------
	.section	.nv.info._ZN7cutlass13device_kernelIN5flash11enable_sm90INS1_16FlashAttnFwdSm90INS1_25CollectiveMainloopFwdSm90ILi2EN4cute5tupleIJNS5_1CILi1EEES8_S8_EEENS6_IJNS7_ILi192EEENS7_ILi128EEENS7_ILi96EEEEEELi96ENS_10bfloat16_tEfNS_4arch4Sm90ELb1ELb0ELb1ELb1ELb1ELb0ELb0ELb0ELb1ELb1ELb1ELb0EEENS1_21CollectiveEpilogueFwdINS6_IJSA_SC_SB_EEES9_SE_SG_Li384ELb1ELb1ELb1ELb0EEENS1_36VarlenDynamicPersistentTileSchedulerILi192ELi128ELi384ELi128ELb1ELb1ELb1ELb1ELb1ELb1EEEEEEEEEvNT_6ParamsE,"",@"SHT_CUDA_INFO"
	.sectionflags	@""
	.align	4


	//----- nvinfo : EIATTR_CUDA_API_VERSION
	.align		4
        /*0000*/ 	.byte	0x04, 0x37
        /*0002*/ 	.short	(.L_150 - .L_149)
.L_149:
        /*0004*/ 	.word	0x00000082


	//----- nvinfo : EIATTR_KPARAM_INFO
	.align		4
.L_150:
        /*0008*/ 	.byte	0x04, 0x17
        /*000a*/ 	.short	(.L_152 - .L_151)
.L_151:
        /*000c*/ 	.word	0x00000000
        /*0010*/ 	.short	0x0000
        /*0012*/ 	.short	0x0000
        /*0014*/ 	.byte	0x00, 0xf0, 0x01, 0x2a


	//----- nvinfo : EIATTR_SPARSE_MMA_MASK
	.align		4
.L_152:
        /*0018*/ 	.byte	0x03, 0x50
        /*001a*/ 	.short	0x0000


	//----- nvinfo : EIATTR_MAXREG_COUNT
	.align		4
        /*001c*/ 	.byte	0x03, 0x1b
        /*001e*/ 	.short	0x0080


	//----- nvinfo : EIATTR_MERCURY_ISA_VERSION
	.align		4
        /*0020*/ 	.byte	0x03, 0x5f
        /*0022*/ 	.short	0x0101


	//----- nvinfo : EIATTR_VRC_CTA_INIT_COUNT
	.align		4
        /*0024*/ 	.byte	0x02, 0x4a
	.zero		1
	.zero		1


	//----- nvinfo : EIATTR_EXIT_INSTR_OFFSETS
	.align		4
        /*0028*/ 	.byte	0x04, 0x1c
        /*002a*/ 	.short	(.L_154 - .L_153)


	//   ....[0]....
.L_153:
        /*002c*/ 	.word	0x00000010


	//----- nvinfo : EIATTR_MAX_THREADS
	.align		4
.L_154:
        /*0030*/ 	.byte	0x04, 0x05
        /*0032*/ 	.short	(.L_156 - .L_155)
.L_155:
        /*0034*/ 	.word	0x00000200
        /*0038*/ 	.word	0x00000001
        /*003c*/ 	.word	0x00000001


	//----- nvinfo : EIATTR_CBANK_PARAM_SIZE
	.align		4
.L_156:
        /*0040*/ 	.byte	0x03, 0x19
        /*0042*/ 	.short	0x0a80


	//----- nvinfo : EIATTR_PARAM_CBANK
	.align		4
        /*0044*/ 	.byte	0x04, 0x0a
        /*0046*/ 	.short	(.L_158 - .L_157)
	.align		4
.L_157:
        /*0048*/ 	.word	index@(.nv.constant0._ZN7cutlass13device_kernelIN5flash11enable_sm90INS1_16FlashAttnFwdSm90INS1_25CollectiveMainloopFwdSm90ILi2EN4cute5tupleIJNS5_1CILi1EEES8_S8_EEENS6_IJNS7_ILi192EEENS7_ILi128EEENS7_ILi96EEEEEELi96ENS_10bfloat16_tEfNS_4arch4Sm90ELb1ELb0ELb1ELb1ELb1ELb0ELb0ELb0ELb1ELb1ELb1ELb0EEENS1_21CollectiveEpilogueFwdINS6_IJSA_SC_SB_EEES9_SE_SG_Li384ELb1ELb1ELb1ELb0EEENS1_36VarlenDynamicPersistentTileSchedulerILi192ELi128ELi384ELi128ELb1ELb1ELb1ELb1ELb1ELb1EEEEEEEEEvNT_6ParamsE)
        /*004c*/ 	.short	0x0380
        /*004e*/ 	.short	0x0a80


	//----- nvinfo : EIATTR_SW_WAR
	.align		4
.L_158:
        /*0050*/ 	.byte	0x04, 0x36
        /*0052*/ 	.short	(.L_160 - .L_159)
.L_159:
        /*0054*/ 	.word	0x00000008
.L_160:


//--------------------- .nv.info._ZN7cutlass13device_kernelIN5flash11enable_sm90INS1_16FlashAttnFwdSm90INS1_25CollectiveMainloopFwdSm90ILi2EN4cute5tupleIJNS5_1CILi1EEES8_S8_EEENS6_IJNS7_ILi192EEENS7_ILi128EEENS7_ILi96EEEEEELi96ENS_10bfloat16_tEfNS_4arch4Sm90ELb1ELb0ELb1ELb1ELb1ELb1ELb0ELb0ELb1ELb1ELb1ELb0EEENS1_21CollectiveEpilogueFwdINS6_IJSA_SC_SB_EEES9_SE_SG_Li384ELb1ELb1ELb1ELb0EEENS1_36VarlenDynamicPersistentTileSchedulerILi192ELi128ELi384ELi128ELb1ELb1ELb1ELb1ELb1ELb1EEEEEEEEEvNT_6ParamsE --------------------------
	.section	.nv.info._ZN7cutlass13device_kernelIN5flash11enable_sm90INS1_16FlashAttnFwdSm90INS1_25CollectiveMainloopFwdSm90ILi2EN4cute5tupleIJNS5_1CILi1EEES8_S8_EEENS6_IJNS7_ILi192EEENS7_ILi128EEENS7_ILi96EEEEEELi96ENS_10bfloat16_tEfNS_4arch4Sm90ELb1ELb0ELb1ELb1ELb1ELb1ELb0ELb0ELb1ELb1ELb1ELb0EEENS1_21CollectiveEpilogueFwdINS6_IJSA_SC_SB_EEES9_SE_SG_Li384ELb1ELb1ELb1ELb0EEENS1_36VarlenDynamicPersistentTileSchedulerILi192ELi128ELi384ELi128ELb1ELb1ELb1ELb1ELb1ELb1EEEEEEEEEvNT_6ParamsE,"",@"SHT_CUDA_INFO"
	.sectionflags	@""
	.align	4


	//----- nvinfo : EIATTR_CUDA_API_VERSION
	.align		4
        /*0000*/ 	.byte	0x04, 0x37
        /*0002*/ 	.short	(.L_162 - .L_161)
.L_161:
        /*0004*/ 	.word	0x00000082


	//----- nvinfo : EIATTR_KPARAM_INFO
	.align		4
.L_162:
        /*0008*/ 	.byte	0x04, 0x17
        /*000a*/ 	.short	(.L_164 - .L_163)
.L_163:
        /*000c*/ 	.word	0x00000000
        /*0010*/ 	.short	0x0000
        /*0012*/ 	.short	0x0000
        /*0014*/ 	.byte	0x00, 0xf0, 0x01, 0x2a


	//----- nvinfo : EIATTR_SPARSE_MMA_MASK
	.align		4
.L_164:
        /*0018*/ 	.byte	0x03, 0x50
        /*001a*/ 	.short	0x0000


	//----- nvinfo : EIATTR_MAXREG_COUNT
	.align		4
        /*001c*/ 	.byte	0x03, 0x1b
        /*001e*/ 	.short	0x0080


	//----- nvinfo : EIATTR_MERCURY_ISA_VERSION
	.align		4
        /*0020*/ 	.byte	0x03, 0x5f
        /*0022*/ 	.short	0x0101


	//----- nvinfo : EIATTR_VRC_CTA_INIT_COUNT
	.align		4
        /*0024*/ 	.byte	0x02, 0x4a
	.zero		1
	.zero		1


	//----- nvinfo : EIATTR_EXIT_INSTR_OFFSETS
	.align		4
        /*0028*/ 	.byte	0x04, 0x1c
        /*002a*/ 	.short	(.L_166 - .L_165)


	//   ....[0]....
.L_165:
        /*002c*/ 	.word	0x00000010


	//----- nvinfo : EIATTR_MAX_THREADS
	.align		4
.L_166:
        /*0030*/ 	.byte	0x04, 0x05
        /*0032*/ 	.short	(.L_168 - .L_167)
.L_167:
        /*0034*/ 	.word	0x00000200
        /*0038*/ 	.word	0x00000001
        /*003c*/ 	.word	0x00000001


	//----- nvinfo : EIATTR_CBANK_PARAM_SIZE
	.align		4
.L_168:
        /*0040*/ 	.byte	0x03, 0x19
        /*0042*/ 	.short	0x0a80


	//----- nvinfo : EIATTR_PARAM_CBANK
	.align		4
        /*0044*/ 	.byte	0x04, 0x0a
        /*0046*/ 	.short	(.L_170 - .L_169)
	.align		4
.L_169:
        /*0048*/ 	.word	index@(.nv.constant0._ZN7cutlass13device_kernelIN5flash11enable_sm90INS1_16FlashAttnFwdSm90INS1_25CollectiveMainloopFwdSm90ILi2EN4cute5tupleIJNS5_1CILi1EEES8_S8_EEENS6_IJNS7_ILi192EEENS7_ILi128EEENS7_ILi96EEEEEELi96ENS_10bfloat16_tEfNS_4arch4Sm90ELb1ELb0ELb1ELb1ELb1ELb1ELb0ELb0ELb1ELb1ELb1ELb0EEENS1_21CollectiveEpilogueFwdINS6_IJSA_SC_SB_EEES9_SE_SG_Li384ELb1ELb1ELb1ELb0EEENS1_36VarlenDynamicPersistentTileSchedulerILi192ELi128ELi384ELi128ELb1ELb1ELb1ELb1ELb1ELb1EEEEEEEEEvNT_6ParamsE)
        /*004c*/ 	.short	0x0380
        /*004e*/ 	.short	0x0a80


	//----- nvinfo : EIATTR_SW_WAR
	.align		4
.L_170:
        /*0050*/ 	.byte	0x04, 0x36
        /*0052*/ 	.short	(.L_172 - .L_171)
.L_171:
        /*0054*/ 	.word	0x00000008
.L_172:


//--------------------- .nv.callgraph             --------------------------
	.section	.nv.callgraph,"",@"SHT_CUDA_CALLGRAPH"
	.align	4
	.sectionentsize	8
	.align		4
        /*0000*/ 	.word	0x00000000
	.align		4
        /*0004*/ 	.word	0xffffffff
	.align		4
        /*0008*/ 	.word	0x00000000
	.align		4
        /*000c*/ 	.word	0xfffffffe
	.align		4
        /*0010*/ 	.word	0x00000000
	.align		4
        /*0014*/ 	.word	0xfffffffd
	.align		4
        /*0018*/ 	.word	0x00000000
	.align		4
        /*001c*/ 	.word	0xfffffffc


//--------------------- .nv.constant4             --------------------------
	.section	.nv.constant4,"a",@progbits
	.align	8
	.align		8
.nv.constant4:
        /*0000*/ 	.dword	_ZN85_INTERNAL_334e3ad8_49_flash_fwd_hdim96_bf16_paged_split_softcap_sm90_cu_f3e6f9ee_38014cuda3std3__45__cpo5beginE
	.align		8
        /*0008*/ 	.dword	_ZN85_INTERNAL_334e3ad8_49_flash_fwd_hdim96_bf16_paged_split_softcap_sm90_cu_f3e6f9ee_38014cuda3std3__45__cpo3endE
	.align		8
        /*0010*/ 	.dword	_ZN85_INTERNAL_334e3ad8_49_flash_fwd_hdim96_bf16_paged_split_softcap_sm90_cu_f3e6f9ee_38014cuda3std3__45__cpo6cbeginE
	.align		8
        /*0018*/ 	.dword	_ZN85_INTERNAL_334e3ad8_49_flash_fwd_hdim96_bf16_paged_split_softcap_sm90_cu_f3e6f9ee_38014cuda3std3__45__cpo4cendE
	.align		8
        /*0020*/ 	.dword	_ZN85_INTERNAL_334e3ad8_49_flash_fwd_hdim96_bf16_paged_split_softcap_sm90_cu_f3e6f9ee_38014cuda3std3__487_GLOBAL__N__334e3ad8_49_flash_fwd_hdim96_bf16_paged_split_softcap_sm90_cu_f3e6f9ee_38016ignoreE
	.align		8
        /*0028*/ 	.dword	_ZN85_INTERNAL_334e3ad8_49_flash_fwd_hdim96_bf16_paged_split_softcap_sm90_cu_f3e6f9ee_38014cuda3std3__419piecewise_constructE
	.align		8
        /*0030*/ 	.dword	_ZN85_INTERNAL_334e3ad8_49_flash_fwd_hdim96_bf16_paged_split_softcap_sm90_cu_f3e6f9ee_38014cuda3std3__48in_placeE
	.align		8
        /*0038*/ 	.dword	_ZN85_INTERNAL_334e3ad8_49_flash_fwd_hdim96_bf16_paged_split_softcap_sm90_cu_f3e6f9ee_38014cuda3std6ranges3__45__cpo4swapE
	.align		8
        /*0040*/ 	.dword	_ZN85_INTERNAL_334e3ad8_49_flash_fwd_hdim96_bf16_paged_split_softcap_sm90_cu_f3e6f9ee_38014cuda3std6ranges3__45__cpo9iter_moveE
	.align		8
        /*0048*/ 	.dword	_ZN85_INTERNAL_334e3ad8_49_flash_fwd_hdim96_bf16_paged_split_softcap_sm90_cu_f3e6f9ee_38014cute7productE
	.align		8
        /*0050*/ 	.dword	_ZN85_INTERNAL_334e3ad8_49_flash_fwd_hdim96_bf16_paged_split_softcap_sm90_cu_f3e6f9ee_38014cute1_E


//--------------------- .text._ZN7cutlass13device_kernelIN5flash11enable_sm90INS1_16FlashAttnFwdSm90INS1_25CollectiveMainloopFwdSm90ILi2EN4cute5tupleIJNS5_1CILi1EEES8_S8_EEENS6_IJNS7_ILi192EEENS7_ILi128EEENS7_ILi96EEEEEELi96ENS_10bfloat16_tEfNS_4arch4Sm90ELb0ELb0ELb1ELb0ELb1ELb0ELb0ELb0ELb1ELb1ELb1ELb0EEENS1_21CollectiveEpilogueFwdINS6_IJSA_SC_SB_EEES9_SE_SG_Li384ELb0ELb1ELb1ELb0EEENS1_19SingleTileSchedulerILb0ELb1ELb1ELi192EEEEEEEEEvNT_6ParamsE --------------------------
	.section	.text._ZN7cutlass13device_kernelIN5flash11enable_sm90INS1_16FlashAttnFwdSm90INS1_25CollectiveMainloopFwdSm90ILi2EN4cute5tupleIJNS5_1CILi1EEES8_S8_EEENS6_IJNS7_ILi192EEENS7_ILi128EEENS7_ILi96EEEEEELi96ENS_10bfloat16_tEfNS_4arch4Sm90ELb0ELb0ELb1ELb0ELb1ELb0ELb0ELb0ELb1ELb1ELb1ELb0EEENS1_21CollectiveEpilogueFwdINS6_IJSA_SC_SB_EEES9_SE_SG_Li384ELb0ELb1ELb1ELb0EEENS1_19SingleTileSchedulerILb0ELb1ELb1ELi192EEEEEEEEEvNT_6ParamsE,"ax",@progbits
	.align	128
.text._ZN7cutlass13device_kernelIN5flash11enable_sm90INS1_16FlashAttnFwdSm90INS1_25CollectiveMainloopFwdSm90ILi2EN4cute5tupleIJNS5_1CILi1EEES8_S8_EEENS6_IJNS7_ILi192EEENS7_ILi128EEENS7_ILi96EEEEEELi96ENS_10bfloat16_tEfNS_4arch4Sm90ELb0ELb0ELb1ELb0ELb1ELb0ELb0ELb0ELb1ELb1ELb1ELb0EEENS1_21CollectiveEpilogueFwdINS6_IJSA_SC_SB_EEES9_SE_SG_Li384ELb0ELb1ELb1ELb0EEENS1_19SingleTileSchedulerILb0ELb1ELb1ELi192EEEEEEEEEvNT_6ParamsE:
        .type           _ZN7cutlass13device_kernelIN5flash11enable_sm90INS1_16FlashAttnFwdSm90INS1_25CollectiveMainloopFwdSm90ILi2EN4cute5tupleIJNS5_1CILi1EEES8_S8_EEENS6_IJNS7_ILi192EEENS7_ILi128EEENS7_ILi96EEEEEELi96ENS_10bfloat16_tEfNS_4arch4Sm90ELb0ELb0ELb1ELb0ELb1ELb0ELb0ELb0ELb1ELb1ELb1ELb0EEENS1_21CollectiveEpilogueFwdINS6_IJSA_SC_SB_EEES9_SE_SG_Li384ELb0ELb1ELb1ELb0EEENS1_19SingleTileSchedulerILb0ELb1ELb1ELi192EEEEEEEEEvNT_6ParamsE,@function
        .size           _ZN7cutlass13device_kernelIN5flash11enable_sm90INS1_16FlashAttnFwdSm90INS1_25CollectiveMainloopFwdSm90ILi2EN4cute5tupleIJNS5_1CILi1EEES8_S8_EEENS6_IJNS7_ILi192EEENS7_ILi128EEENS7_ILi96EEEEEELi96ENS_10bfloat16_tEfNS_4arch4Sm90ELb0ELb0ELb1ELb0ELb1ELb0ELb0ELb0ELb1ELb1ELb1ELb0EEENS1_21CollectiveEpilogueFwdINS6_IJSA_SC_SB_EEES9_SE_SG_Li384ELb0ELb1ELb1ELb0EEENS1_19SingleTileSchedulerILb0ELb1ELb1ELi192EEEEEEEEEvNT_6ParamsE,(.L_x_9 - _ZN7cutlass13device_kernelIN5flash11enable_sm90INS1_16FlashAttnFwdSm90INS1_25CollectiveMainloopFwdSm90ILi2EN4cute5tupleIJNS5_1CILi1EEES8_S8_EEENS6_IJNS7_ILi192EEENS7_ILi128EEENS7_ILi96EEEEEELi96ENS_10bfloat16_tEfNS_4arch4Sm90ELb0ELb0ELb1ELb0ELb1ELb0ELb0ELb0ELb1ELb1ELb1ELb0EEENS1_21CollectiveEpilogueFwdINS6_IJSA_SC_SB_EEES9_SE_SG_Li384ELb0ELb1ELb1ELb0EEENS1_19SingleTileSchedulerILb0ELb1ELb1ELi192EEEEEEEEEvNT_6ParamsE)
        .other          _ZN7cutlass13device_kernelIN5flash11enable_sm90INS1_16FlashAttnFwdSm90INS1_25CollectiveMainloopFwdSm90ILi2EN4cute5tupleIJNS5_1CILi1EEES8_S8_EEENS6_IJNS7_ILi192EEENS7_ILi128EEENS7_ILi96EEEEEELi96ENS_10bfloat16_tEfNS_4arch4Sm90ELb0ELb0ELb1ELb0ELb1ELb0ELb0ELb0ELb1ELb1ELb1ELb0EEENS1_21CollectiveEpilogueFwdINS6_IJSA_SC_SB_EEES9_SE_SG_Li384ELb0ELb1ELb1ELb0EEENS1_19SingleTileSchedulerILb0ELb1ELb1ELi192EEEEEEEEEvNT_6ParamsE,@"STO_CUDA_ENTRY STV_DEFAULT"
_ZN7cutlass13device_kernelIN5flash11enable_sm90INS1_16FlashAttnFwdSm90INS1_25CollectiveMainloopFwdSm90ILi2EN4cute5tupleIJNS5_1CILi1EEES8_S8_EEENS6_IJNS7_ILi192EEENS7_ILi128EEENS7_ILi96EEEEEELi96ENS_10bfloat16_tEfNS_4arch4Sm90ELb0ELb0ELb1ELb0ELb1ELb0ELb0ELb0ELb1ELb1ELb1ELb0EEENS1_21CollectiveEpilogueFwdINS6_IJSA_SC_SB_EEES9_SE_SG_Li384ELb0ELb1ELb1ELb0EEENS1_19SingleTileSchedulerILb0ELb1ELb1ELi192EEEEEEEEEvNT_6ParamsE:
[----:B------:R-:W-:Y:S01]  /*0000*/  LDC R1, c[0x0][0x37c] ;  /* 0x0000df00ff017b82 */ /* 0x000fe20000000800 */
[----:B------:R-:W-:Y:S05]  /*0010*/  EXIT ;  /* 0x000000000000794d */ /* 0x000fea0003800000 */
.L_x_0:
[----:B------:R-:W-:-:S00]  /*0020*/  BRA `(.L_x_0) ;  /* 0xfffffffc00fc7947 */ /* 0x000fc0000383ffff */
[----:B------:R-:W-:-:S00]  /*0030*/  NOP ;  /* 0x0000000000007918 */ /* 0x000fc00000000000 */
        /* <DEDUP_REMOVED lines=12> */
.L_x_9:


//--------------------- .text._ZN7cutlass13device_kernelIN5flash11enable_sm90INS1_16FlashAttnFwdSm90INS1_25CollectiveMainloopFwdSm90ILi2EN4cute5tupleIJNS5_1CILi1EEES8_S8_EEENS6_IJNS7_ILi192EEENS7_ILi128EEENS7_ILi96EEEEEELi96ENS_10bfloat16_tEfNS_4arch4Sm90ELb0ELb0ELb1ELb1ELb1ELb0ELb0ELb0ELb1ELb1ELb1ELb0EEENS1_21CollectiveEpilogueFwdINS6_IJSA_SC_SB_EEES9_SE_SG_Li384ELb1ELb1ELb1ELb0EEENS1_36VarlenDynamicPersistentTileSchedulerILi192ELi128ELi384ELi128ELb1ELb1ELb1ELb0ELb1ELb1EEEEEEEEEvNT_6ParamsE --------------------------
	.section	.text._ZN7cutlass13device_kernelIN5flash11enable_sm90INS1_16FlashAttnFwdSm90INS1_25CollectiveMainloopFwdSm90ILi2EN4cute5tupleIJNS5_1CILi1EEES8_S8_EEENS6_IJNS7_ILi192EEENS7_ILi128EEENS7_ILi96EEEEEELi96ENS_10bfloat16_tEfNS_4arch4Sm90ELb0ELb0ELb1ELb1ELb1ELb0ELb0ELb0ELb1ELb1ELb1ELb0EEENS1_21CollectiveEpilogueFwdINS6_IJSA_SC_SB_EEES9_SE_SG_Li384ELb1ELb1ELb1ELb0EEENS1_36VarlenDynamicPersistentTileSchedulerILi192ELi128ELi384ELi128ELb1ELb1ELb1ELb0ELb1ELb1EEEEEEEEEvNT_6ParamsE,"ax",@progbits
	.align	128
.text._ZN7cutlass13device_kernelIN5flash11enable_sm90INS1_16FlashAttnFwdSm90INS1_25CollectiveMainloopFwdSm90ILi2EN4cute5tupleIJNS5_1CILi1EEES8_S8_EEENS6_IJNS7_ILi192EEENS7_ILi128EEENS7_ILi96EEEEEELi96ENS_10bfloat16_tEfNS_4arch4Sm90ELb0ELb0ELb1ELb1ELb1ELb0ELb0ELb0ELb1ELb1ELb1ELb0EEENS1_21CollectiveEpilogueFwdINS6_IJSA_SC_SB_EEES9_SE_SG_Li384ELb1ELb1ELb1ELb0EEENS1_36VarlenDynamicPersistentTileSchedulerILi192ELi128ELi384ELi128ELb1ELb1ELb1ELb0ELb1ELb1EEEEEEEEEvNT_6ParamsE:
        .type           _ZN7cutlass13device_kernelIN5flash11enable_sm90INS1_16FlashAttnFwdSm90INS1_25CollectiveMainloopFwdSm90ILi2EN4cute5tupleIJNS5_1CILi1EEES8_S8_EEENS6_IJNS7_ILi192EEENS7_ILi128EEENS7_ILi96EEEEEELi96ENS_10bfloat16_tEfNS_4arch4Sm90ELb0ELb0ELb1ELb1ELb1ELb0ELb0ELb0ELb1ELb1ELb1ELb0EEENS1_21CollectiveEpilogueFwdINS6_IJSA_SC_SB_EEES9_SE_SG_Li384ELb1ELb1ELb1ELb0EEENS1_36VarlenDynamicPersistentTileSchedulerILi192ELi128ELi384ELi128ELb1ELb1ELb1ELb0ELb1ELb1EEEEEEEEEvNT_6ParamsE,@function
        .size           _ZN7cutlass13device_kernelIN5flash11enable_sm90INS1_16FlashAttnFwdSm90INS1_25CollectiveMainloopFwdSm90ILi2EN4cute5tupleIJNS5_1CILi1EEES8_S8_EEENS6_IJNS7_ILi192EEENS7_ILi128EEENS7_ILi96EEEEEELi96ENS_10bfloat16_tEfNS_4arch4Sm90ELb0ELb0ELb1ELb1ELb1ELb0ELb0ELb0ELb1ELb1ELb1ELb0EEENS1_21CollectiveEpilogueFwdINS6_IJSA_SC_SB_EEES9_SE_SG_Li384ELb1ELb1ELb1ELb0EEENS1_36VarlenDynamicPersistentTileSchedulerILi192ELi128ELi384ELi128ELb1ELb1ELb1ELb0ELb1ELb1EEEEEEEEEvNT_6ParamsE,(.L_x_10 - _ZN7cutlass13device_kernelIN5flash11enable_sm90INS1_16FlashAttnFwdSm90INS1_25CollectiveMainloopFwdSm90ILi2EN4cute5tupleIJNS5_1CILi1EEES8_S8_EEENS6_IJNS7_ILi192EEENS7_ILi128EEENS7_ILi96EEEEEELi96ENS_10bfloat16_tEfNS_4arch4Sm90ELb0ELb0ELb1ELb1ELb1ELb0ELb0ELb0ELb1ELb1ELb1ELb0EEENS1_21CollectiveEpilogueFwdINS6_IJSA_SC_SB_EEES9_SE_SG_Li384ELb1ELb1ELb1ELb0EEENS1_36VarlenDynamicPersistentTileSchedulerILi192ELi128ELi384ELi128ELb1ELb1ELb1ELb0ELb1ELb1EEEEEEEEEvNT_6ParamsE)
        .other          _ZN7cutlass13device_kernelIN5flash11enable_sm90INS1_16FlashAttnFwdSm90INS1_25CollectiveMainloopFwdSm90ILi2EN4cute5tupleIJNS5_1CILi1EEES8_S8_EEENS6_IJNS7_ILi192EEENS7_ILi128EEENS7_ILi96EEEEEELi96ENS_10bfloat16_tEfNS_4arch4Sm90ELb0ELb0ELb1ELb1ELb1ELb0ELb0ELb0ELb1ELb1ELb1ELb0EEENS1_21CollectiveEpilogueFwdINS6_IJSA_SC_SB_EEES9_SE_SG_Li384ELb1ELb1ELb1ELb0EEENS1_36VarlenDynamicPersistentTileSchedulerILi192ELi128ELi384ELi128ELb1ELb1ELb1ELb0ELb1ELb1EEEEEEEEEvNT_6ParamsE,@"STO_CUDA_ENTRY STV_DEFAULT"
_ZN7cutlass13device_kernelIN5flash11enable_sm90INS1_16FlashAttnFwdSm90INS1_25CollectiveMainloopFwdSm90ILi2EN4cute5tupleIJNS5_1CILi1EEES8_S8_EEENS6_IJNS7_ILi192EEENS7_ILi128EEENS7_ILi96EEEEEELi96ENS_10bfloat16_tEfNS_4arch4Sm90ELb0ELb0ELb1ELb1ELb1ELb0ELb0ELb0ELb1ELb1ELb1ELb0EEENS1_21CollectiveEpilogueFwdINS6_IJSA_SC_SB_EEES9_SE_SG_Li384ELb1ELb1ELb1ELb0EEENS1_36VarlenDynamicPersistentTileSchedulerILi192ELi128ELi384ELi128ELb1ELb1ELb1ELb0ELb1ELb1EEEEEEEEEvNT_6ParamsE:
[----:B------:R-:W-:Y:S01]  /*0000*/  LDC R1, c[0x0][0x37c] ;  /* 0x0000df00ff017b82 */ /* 0x000fe20000000800 */
[----:B------:R-:W-:Y:S05]  /*0010*/  EXIT ;  /* 0x000000000000794d */ /* 0x000fea0003800000 */
.L_x_1:
        /* <DEDUP_REMOVED lines=14> */
.L_x_10:


//--------------------- .text._ZN7cutlass13device_kernelIN5flash11enable_sm90INS1_16FlashAttnFwdSm90INS1_25CollectiveMainloopFwdSm90ILi2EN4cute5tupleIJNS5_1CILi1EEES8_S8_EEENS6_IJNS7_ILi192EEENS7_ILi128EEENS7_ILi96EEEEEELi96ENS_10bfloat16_tEfNS_4arch4Sm90ELb0ELb0ELb1ELb1ELb1ELb1ELb0ELb0ELb1ELb1ELb1ELb0EEENS1_21CollectiveEpilogueFwdINS6_IJSA_SC_SB_EEES9_SE_SG_Li384ELb1ELb1ELb1ELb0EEENS1_36VarlenDynamicPersistentTileSchedulerILi192ELi128ELi384ELi128ELb1ELb1ELb1ELb0ELb1ELb1EEEEEEEEEvNT_6ParamsE --------------------------
	.section	.text._ZN7cutlass13device_kernelIN5flash11enable_sm90INS1_16FlashAttnFwdSm90INS1_25CollectiveMainloopFwdSm90ILi2EN4cute5tupleIJNS5_1CILi1EEES8_S8_EEENS6_IJNS7_ILi192EEENS7_ILi128EEENS7_ILi96EEEEEELi96ENS_10bfloat16_tEfNS_4arch4Sm90ELb0ELb0ELb1ELb1ELb1ELb1ELb0ELb0ELb1ELb1ELb1ELb0EEENS1_21CollectiveEpilogueFwdINS6_IJSA_SC_SB_EEES9_SE_SG_Li384ELb1ELb1ELb1ELb0EEENS1_36VarlenDynamicPersistentTileSchedulerILi192ELi128ELi384ELi128ELb1ELb1ELb1ELb0ELb1ELb1EEEEEEEEEvNT_6ParamsE,"ax",@progbits
	.align	128
.text._ZN7cutlass13device_kernelIN5flash11enable_sm90INS1_16FlashAttnFwdSm90INS1_25CollectiveMainloopFwdSm90ILi2EN4cute5tupleIJNS5_1CILi1EEES8_S8_EEENS6_IJNS7_ILi192EEENS7_ILi128EEENS7_ILi96EEEEEELi96ENS_10bfloat16_tEfNS_4arch4Sm90ELb0ELb0ELb1ELb1ELb1ELb1ELb0ELb0ELb1ELb1ELb1ELb0EEENS1_21CollectiveEpilogueFwdINS6_IJSA_SC_SB_EEES9_SE_SG_Li384ELb1ELb1ELb1ELb0EEENS1_36VarlenDynamicPersistentTileSchedulerILi192ELi128ELi384ELi128ELb1ELb1ELb1ELb0ELb1ELb1EEEEEEEEEvNT_6ParamsE:
        .type           _ZN7cutlass13device_kernelIN5flash11enable_sm90INS1_16FlashAttnFwdSm90INS1_25CollectiveMainloopFwdSm90ILi2EN4cute5tupleIJNS5_1CILi1EEES8_S8_EEENS6_IJNS7_ILi192EEENS7_ILi128EEENS7_ILi96EEEEEELi96ENS_10bfloat16_tEfNS_4arch4Sm90ELb0ELb0ELb1ELb1ELb1ELb1ELb0ELb0ELb1ELb1ELb1ELb0EEENS1_21CollectiveEpilogueFwdINS6_IJSA_SC_SB_EEES9_SE_SG_Li384ELb1ELb1ELb1ELb0EEENS1_36VarlenDynamicPersistentTileSchedulerILi192ELi128ELi384ELi128ELb1ELb1ELb1ELb0ELb1ELb1EEEEEEEEEvNT_6ParamsE,@function
        .size           _ZN7cutlass13device_kernelIN5flash11enable_sm90INS1_16FlashAttnFwdSm90INS1_25CollectiveMainloopFwdSm90ILi2EN4cute5tupleIJNS5_1CILi1EEES8_S8_EEENS6_IJNS7_ILi192EEENS7_ILi128EEENS7_ILi96EEEEEELi96ENS_10bfloat16_tEfNS_4arch4Sm90ELb0ELb0ELb1ELb1ELb1ELb1ELb0ELb0ELb1ELb1ELb1ELb0EEENS1_21CollectiveEpilogueFwdINS6_IJSA_SC_SB_EEES9_SE_SG_Li384ELb1ELb1ELb1ELb0EEENS1_36VarlenDynamicPersistentTileSchedulerILi192ELi128ELi384ELi128ELb1ELb1ELb1ELb0ELb1ELb1EEEEEEEEEvNT_6ParamsE,(.L_x_11 - _ZN7cutlass13device_kernelIN5flash11enable_sm90INS1_16FlashAttnFwdSm90INS1_25CollectiveMainloopFwdSm90ILi2EN4cute5tupleIJNS5_1CILi1EEES8_S8_EEENS6_IJNS7_ILi192EEENS7_ILi128EEENS7_ILi96EEEEEELi96ENS_10bfloat16_tEfNS_4arch4Sm90ELb0ELb0ELb1ELb1ELb1ELb1ELb0ELb0ELb1ELb1ELb1ELb0EEENS1_21CollectiveEpilogueFwdINS6_IJSA_SC_SB_EEES9_SE_SG_Li384ELb1ELb1ELb1ELb0EEENS1_36VarlenDynamicPersistentTileSchedulerILi192ELi128ELi384ELi128ELb1ELb1ELb1ELb0ELb1ELb1EEEEEEEEEvNT_6ParamsE)
        .other          _ZN7cutlass13device_kernelIN5flash11enable_sm90INS1_16FlashAttnFwdSm90INS1_25CollectiveMainloopFwdSm90ILi2EN4cute5tupleIJNS5_1CILi1EEES8_S8_EEENS6_IJNS7_ILi192EEENS7_ILi128EEENS7_ILi96EEEEEELi96ENS_10bfloat16_tEfNS_4arch4Sm90ELb0ELb0ELb1ELb1ELb1ELb1ELb0ELb0ELb1ELb1ELb1ELb0EEENS1_21CollectiveEpilogueFwdINS6_IJSA_SC_SB_EEES9_SE_SG_Li384ELb1ELb1ELb1ELb0EEENS1_36VarlenDynamicPersistentTileSchedulerILi192ELi128ELi384ELi128ELb1ELb1ELb1ELb0ELb1ELb1EEEEEEEEEvNT_6ParamsE,@"STO_CUDA_ENTRY STV_DEFAULT"
_ZN7cutlass13device_kernelIN5flash11enable_sm90INS1_16FlashAttnFwdSm90INS1_25CollectiveMainloopFwdSm90ILi2EN4cute5tupleIJNS5_1CILi1EEES8_S8_EEENS6_IJNS7_ILi192EEENS7_ILi128EEENS7_ILi96EEEEEELi96ENS_10bfloat16_tEfNS_4arch4Sm90ELb0ELb0ELb1ELb1ELb1ELb1ELb0ELb0ELb1ELb1ELb1ELb0EEENS1_21CollectiveEpilogueFwdINS6_IJSA_SC_SB_EEES9_SE_SG_Li384ELb1ELb1ELb1ELb0EEENS1_36VarlenDynamicPersistentTileSchedulerILi192ELi128ELi384ELi128ELb1ELb1ELb1ELb0ELb1ELb1EEEEEEEEEvNT_6ParamsE:
[----:B------:R-:W-:Y:S01]  /*0000*/  LDC R1, c[0x0][0x37c] ;  /* 0x0000df00ff017b82 */ /* 0x000fe20000000800 */
[----:B------:R-:W-:Y:S05]  /*0010*/  EXIT ;  /* 0x000000000000794d */ /* 0x000fea0003800000 */
.L_x_2:
        /* <DEDUP_REMOVED lines=14> */
.L_x_11:


//--------------------- .text._ZN7cutlass13device_kernelIN5flash11enable_sm90INS1_16FlashAttnFwdSm90INS1_25CollectiveMainloopFwdSm90ILi2EN4cute5tupleIJNS5_1CILi1EEES8_S8_EEENS6_IJNS7_ILi192EEENS7_ILi128EEENS7_ILi96EEEEEELi96ENS_10bfloat16_tEfNS_4arch4Sm90ELb0ELb1ELb1ELb0ELb1ELb0ELb0ELb0ELb1ELb1ELb1ELb0EEENS1_21CollectiveEpilogueFwdINS6_IJSA_SC_SB_EEES9_SE_SG_Li384ELb0ELb1ELb1ELb0EEENS1_19SingleTileSchedulerILb0ELb1ELb1ELi192EEEEEEEEEvNT_6ParamsE --------------------------
	.section	.text._ZN7cutlass13device_kernelIN5flash11enable_sm90INS1_16FlashAttnFwdSm90INS1_25CollectiveMainloopFwdSm90ILi2EN4cute5tupleIJNS5_1CILi1EEES8_S8_EEENS6_IJNS7_ILi192EEENS7_ILi128EEENS7_ILi96EEEEEELi96ENS_10bfloat16_tEfNS_4arch4Sm90ELb0ELb1ELb1ELb0ELb1ELb0ELb0ELb0ELb1ELb1ELb1ELb0EEENS1_21CollectiveEpilogueFwdINS6_IJSA_SC_SB_EEES9_SE_SG_Li384ELb0ELb1ELb1ELb0EEENS1_19SingleTileSchedulerILb0ELb1ELb1ELi192EEEEEEEEEvNT_6ParamsE,"ax",@progbits
	.align	128
.text._ZN7cutlass13device_kernelIN5flash11enable_sm90INS1_16FlashAttnFwdSm90INS1_25CollectiveMainloopFwdSm90ILi2EN4cute5tupleIJNS5_1CILi1EEES8_S8_EEENS6_IJNS7_ILi192EEENS7_ILi128EEENS7_ILi96EEEEEELi96ENS_10bfloat16_tEfNS_4arch4Sm90ELb0ELb1ELb1ELb0ELb1ELb0ELb0ELb0ELb1ELb1ELb1ELb0EEENS1_21CollectiveEpilogueFwdINS6_IJSA_SC_SB_EEES9_SE_SG_Li384ELb0ELb1ELb1ELb0EEENS1_19SingleTileSchedulerILb0ELb1ELb1ELi192EEEEEEEEEvNT_6ParamsE:
        .type           _ZN7cutlass13device_kernelIN5flash11enable_sm90INS1_16FlashAttnFwdSm90INS1_25CollectiveMainloopFwdSm90ILi2EN4cute5tupleIJNS5_1CILi1EEES8_S8_EEENS6_IJNS7_ILi192EEENS7_ILi128EEENS7_ILi96EEEEEELi96ENS_10bfloat16_tEfNS_4arch4Sm90ELb0ELb1ELb1ELb0ELb1ELb0ELb0ELb0ELb1ELb1ELb1ELb0EEENS1_21CollectiveEpilogueFwdINS6_IJSA_SC_SB_EEES9_SE_SG_Li384ELb0ELb1ELb1ELb0EEENS1_19SingleTileSchedulerILb0ELb1ELb1ELi192EEEEEEEEEvNT_6ParamsE,@function
        .size           _ZN7cutlass13device_kernelIN5flash11enable_sm90INS1_16FlashAttnFwdSm90INS1_25CollectiveMainloopFwdSm90ILi2EN4cute5tupleIJNS5_1CILi1EEES8_S8_EEENS6_IJNS7_ILi192EEENS7_ILi128EEENS7_ILi96EEEEEELi96ENS_10bfloat16_tEfNS_4arch4Sm90ELb0ELb1ELb1ELb0ELb1ELb0ELb0ELb0ELb1ELb1ELb1ELb0EEENS1_21CollectiveEpilogueFwdINS6_IJSA_SC_SB_EEES9_SE_SG_Li384ELb0ELb1ELb1ELb0EEENS1_19SingleTileSchedulerILb0ELb1ELb1ELi192EEEEEEEEEvNT_6ParamsE,(.L_x_12 - _ZN7cutlass13device_kernelIN5flash11enable_sm90INS1_16FlashAttnFwdSm90INS1_25CollectiveMainloopFwdSm90ILi2EN4cute5tupleIJNS5_1CILi1EEES8_S8_EEENS6_IJNS7_ILi192EEENS7_ILi128EEENS7_ILi96EEEEEELi96ENS_10bfloat16_tEfNS_4arch4Sm90ELb0ELb1ELb1ELb0ELb1ELb0ELb0ELb0ELb1ELb1ELb1ELb0EEENS1_21CollectiveEpilogueFwdINS6_IJSA_SC_SB_EEES9_SE_SG_Li384ELb0ELb1ELb1ELb0EEENS1_19SingleTileSchedulerILb0ELb1ELb1ELi192EEEEEEEEEvNT_6ParamsE)
        .other          _ZN7cutlass13device_kernelIN5flash11enable_sm90INS1_16FlashAttnFwdSm90INS1_25CollectiveMainloopFwdSm90ILi2EN4cute5tupleIJNS5_1CILi1EEES8_S8_EEENS6_IJNS7_ILi192EEENS7_ILi128EEENS7_ILi96EEEEEELi96ENS_10bfloat16_tEfNS_4arch4Sm90ELb0ELb1ELb1ELb0ELb1ELb0ELb0ELb0ELb1ELb1ELb1ELb0EEENS1_21CollectiveEpilogueFwdINS6_IJSA_SC_SB_EEES9_SE_SG_Li384ELb0ELb1ELb1ELb0EEENS1_19SingleTileSchedulerILb0ELb1ELb1ELi192EEEEEEEEEvNT_6ParamsE,@"STO_CUDA_ENTRY STV_DEFAULT"
_ZN7cutlass13device_kernelIN5flash11enable_sm90INS1_16FlashAttnFwdSm90INS1_25CollectiveMainloopFwdSm90ILi2EN4cute5tupleIJNS5_1CILi1EEES8_S8_EEENS6_IJNS7_ILi192EEENS7_ILi128EEENS7_ILi96EEEEEELi96ENS_10bfloat16_tEfNS_4arch4Sm90ELb0ELb1ELb1ELb0ELb1ELb0ELb0ELb0ELb1ELb1ELb1ELb0EEENS1_21CollectiveEpilogueFwdINS6_IJSA_SC_SB_EEES9_SE_SG_Li384ELb0ELb1ELb1ELb0EEENS1_19SingleTileSchedulerILb0ELb1ELb1ELi192EEEEEEEEEvNT_6ParamsE:
[----:B------:R-:W-:Y:S01]  /*0000*/  LDC R1, c[0x0][0x37c] ;  /* 0x0000df00ff017b82 */ /* 0x000fe20000000800 */
[----:B------:R-:W-:Y:S05]  /*0010*/  EXIT ;  /* 0x000000000000794d */ /* 0x000fea0003800000 */
.L_x_3:
        /* <DEDUP_REMOVED lines=14> */
.L_x_12:


//--------------------- .text._ZN7cutlass13device_kernelIN5flash11enable_sm90INS1_16FlashAttnFwdSm90INS1_25CollectiveMainloopFwdSm90ILi2EN4cute5tupleIJNS5_1CILi1EEES8_S8_EEENS6_IJNS7_ILi192EEENS7_ILi128EEENS7_ILi96EEEEEELi96ENS_10bfloat16_tEfNS_4arch4Sm90ELb0ELb1ELb1ELb1ELb1ELb0ELb0ELb0ELb1ELb1ELb1ELb0EEENS1_21CollectiveEpilogueFwdINS6_IJSA_SC_SB_EEES9_SE_SG_Li384ELb1ELb1ELb1ELb0EEENS1_36VarlenDynamicPersistentTileSchedulerILi192ELi128ELi384ELi128ELb1ELb1ELb1ELb1ELb0ELb1EEEEEEEEEvNT_6ParamsE --------------------------
	.section	.text._ZN7cutlass13device_kernelIN5flash11enable_sm90INS1_16FlashAttnFwdSm90INS1_25CollectiveMainloopFwdSm90ILi2EN4cute5tupleIJNS5_1CILi1EEES8_S8_EEENS6_IJNS7_ILi192EEENS7_ILi128EEENS7_ILi96EEEEEELi96ENS_10bfloat16_tEfNS_4arch4Sm90ELb0ELb1ELb1ELb1ELb1ELb0ELb0ELb0ELb1ELb1ELb1ELb0EEENS1_21CollectiveEpilogueFwdINS6_IJSA_SC_SB_EEES9_SE_SG_Li384ELb1ELb1ELb1ELb0EEENS1_36VarlenDynamicPersistentTileSchedulerILi192ELi128ELi384ELi128ELb1ELb1ELb1ELb1ELb0ELb1EEEEEEEEEvNT_6ParamsE,"ax",@progbits
	.align	128
.text._ZN7cutlass13device_kernelIN5flash11enable_sm90INS1_16FlashAttnFwdSm90INS1_25CollectiveMainloopFwdSm90ILi2EN4cute5tupleIJNS5_1CILi1EEES8_S8_EEENS6_IJNS7_ILi192EEENS7_ILi128EEENS7_ILi96EEEEEELi96ENS_10bfloat16_tEfNS_4arch4Sm90ELb0ELb1ELb1ELb1ELb1ELb0ELb0ELb0ELb1ELb1ELb1ELb0EEENS1_21CollectiveEpilogueFwdINS6_IJSA_SC_SB_EEES9_SE_SG_Li384ELb1ELb1ELb1ELb0EEENS1_36VarlenDynamicPersistentTileSchedulerILi192ELi128ELi384ELi128ELb1ELb1ELb1ELb1ELb0ELb1EEEEEEEEEvNT_6ParamsE:
        .type           _ZN7cutlass13device_kernelIN5flash11enable_sm90INS1_16FlashAttnFwdSm90INS1_25CollectiveMainloopFwdSm90ILi2EN4cute5tupleIJNS5_1CILi1EEES8_S8_EEENS6_IJNS7_ILi192EEENS7_ILi128EEENS7_ILi96EEEEEELi96ENS_10bfloat16_tEfNS_4arch4Sm90ELb0ELb1ELb1ELb1ELb1ELb0ELb0ELb0ELb1ELb1ELb1ELb0EEENS1_21CollectiveEpilogueFwdINS6_IJSA_SC_SB_EEES9_SE_SG_Li384ELb1ELb1ELb1ELb0EEENS1_36VarlenDynamicPersistentTileSchedulerILi192ELi128ELi384ELi128ELb1ELb1ELb1ELb1ELb0ELb1EEEEEEEEEvNT_6ParamsE,@function
        .size           _ZN7cutlass13device_kernelIN5flash11enable_sm90INS1_16FlashAttnFwdSm90INS1_25CollectiveMainloopFwdSm90ILi2EN4cute5tupleIJNS5_1CILi1EEES8_S8_EEENS6_IJNS7_ILi192EEENS7_ILi128EEENS7_ILi96EEEEEELi96ENS_10bfloat16_tEfNS_4arch4Sm90ELb0ELb1ELb1ELb1ELb1ELb0ELb0ELb0ELb1ELb1ELb1ELb0EEENS1_21CollectiveEpilogueFwdINS6_IJSA_SC_SB_EEES9_SE_SG_Li384ELb1ELb1ELb1ELb0EEENS1_36VarlenDynamicPersistentTileSchedulerILi192ELi128ELi384ELi128ELb1ELb1ELb1ELb1ELb0ELb1EEEEEEEEEvNT_6ParamsE,(.L_x_13 - _ZN7cutlass13device_kernelIN5flash11enable_sm90INS1_16FlashAttnFwdSm90INS1_25CollectiveMainloopFwdSm90ILi2EN4cute5tupleIJNS5_1CILi1EEES8_S8_EEENS6_IJNS7_ILi192EEENS7_ILi128EEENS7_ILi96EEEEEELi96ENS_10bfloat16_tEfNS_4arch4Sm90ELb0ELb1ELb1ELb1ELb1ELb0ELb0ELb0ELb1ELb1ELb1ELb0EEENS1_21CollectiveEpilogueFwdINS6_IJSA_SC_SB_EEES9_SE_SG_Li384ELb1ELb1ELb1ELb0EEENS1_36VarlenDynamicPersistentTileSchedulerILi192ELi128ELi384ELi128ELb1ELb1ELb1ELb1ELb0ELb1EEEEEEEEEvNT_6ParamsE)
        .other          _ZN7cutlass13device_kernelIN5flash11enable_sm90INS1_16FlashAttnFwdSm90INS1_25CollectiveMainloopFwdSm90ILi2EN4cute5tupleIJNS5_1CILi1EEES8_S8_EEENS6_IJNS7_ILi192EEENS7_ILi128EEENS7_ILi96EEEEEELi96ENS_10bfloat16_tEfNS_4arch4Sm90ELb0ELb1ELb1ELb1ELb1ELb0ELb0ELb0ELb1ELb1ELb1ELb0EEENS1_21CollectiveEpilogueFwdINS6_IJSA_SC_SB_EEES9_SE_SG_Li384ELb1ELb1ELb1ELb0EEENS1_36VarlenDynamicPersistentTileSchedulerILi192ELi128ELi384ELi128ELb1ELb1ELb1ELb1ELb0ELb1EEEEEEEEEvNT_6ParamsE,@"STO_CUDA_ENTRY STV_DEFAULT"
_ZN7cutlass13device_kernelIN5flash11enable_sm90INS1_16FlashAttnFwdSm90INS1_25CollectiveMainloopFwdSm90ILi2EN4cute5tupleIJNS5_1CILi1EEES8_S8_EEENS6_IJNS7_ILi192EEENS7_ILi128EEENS7_ILi96EEEEEELi96ENS_10bfloat16_tEfNS_4arch4Sm90ELb0ELb1ELb1ELb1ELb1ELb0ELb0ELb0ELb1ELb1ELb1ELb0EEENS1_21CollectiveEpilogueFwdINS6_IJSA_SC_SB_EEES9_SE_SG_Li384ELb1ELb1ELb1ELb0EEENS1_36VarlenDynamicPersistentTileSchedulerILi192ELi128ELi384ELi128ELb1ELb1ELb1ELb1ELb0ELb1EEEEEEEEEvNT_6ParamsE:
[----:B------:R-:W-:Y:S01]  /*0000*/  LDC R1, c[0x0][0x37c] ;  /* 0x0000df00ff017b82 */ /* 0x000fe20000000800 */
[----:B------:R-:W-:Y:S05]  /*0010*/  EXIT ;  /* 0x000000000000794d */ /* 0x000fea0003800000 */
.L_x_4:
        /* <DEDUP_REMOVED lines=14> */
.L_x_13:


//--------------------- .text._ZN7cutlass13device_kernelIN5flash11enable_sm90INS1_16FlashAttnFwdSm90INS1_25CollectiveMainloopFwdSm90ILi2EN4cute5tupleIJNS5_1CILi1EEES8_S8_EEENS6_IJNS7_ILi192EEENS7_ILi128EEENS7_ILi96EEEEEELi96ENS_10bfloat16_tEfNS_4arch4Sm90ELb0ELb1ELb1ELb1ELb1ELb1ELb0ELb0ELb1ELb1ELb1ELb0EEENS1_21CollectiveEpilogueFwdINS6_IJSA_SC_SB_EEES9_SE_SG_Li384ELb1ELb1ELb1ELb0EEENS1_36VarlenDynamicPersistentTileSchedulerILi192ELi128ELi384ELi128ELb1ELb1ELb1ELb1ELb0ELb1EEEEEEEEEvNT_6ParamsE --------------------------
	.section	.text._ZN7cutlass13device_kernelIN5flash11enable_sm90INS1_16FlashAttnFwdSm90INS1_25CollectiveMainloopFwdSm90ILi2EN4cute5tupleIJNS5_1CILi1EEES8_S8_EEENS6_IJNS7_ILi192EEENS7_ILi128EEENS7_ILi96EEEEEELi96ENS_10bfloat16_tEfNS_4arch4Sm90ELb0ELb1ELb1ELb1ELb1ELb1ELb0ELb0ELb1ELb1ELb1ELb0EEENS1_21CollectiveEpilogueFwdINS6_IJSA_SC_SB_EEES9_SE_SG_Li384ELb1ELb1ELb1ELb0EEENS1_36VarlenDynamicPersistentTileSchedulerILi192ELi128ELi384ELi128ELb1ELb1ELb1ELb1ELb0ELb1EEEEEEEEEvNT_6ParamsE,"ax",@progbits
	.align	128
.text._ZN7cutlass13device_kernelIN5flash11enable_sm90INS1_16FlashAttnFwdSm90INS1_25CollectiveMainloopFwdSm90ILi2EN4cute5tupleIJNS5_1CILi1EEES8_S8_EEENS6_IJNS7_ILi192EEENS7_ILi128EEENS7_ILi96EEEEEELi96ENS_10bfloat16_tEfNS_4arch4Sm90ELb0ELb1ELb1ELb1ELb1ELb1ELb0ELb0ELb1ELb1ELb1ELb0EEENS1_21CollectiveEpilogueFwdINS6_IJSA_SC_SB_EEES9_SE_SG_Li384ELb1ELb1ELb1ELb0EEENS1_36VarlenDynamicPersistentTileSchedulerILi192ELi128ELi384ELi128ELb1ELb1ELb1ELb1ELb0ELb1EEEEEEEEEvNT_6ParamsE:
        .type           _ZN7cutlass13device_kernelIN5flash11enable_sm90INS1_16FlashAttnFwdSm90INS1_25CollectiveMainloopFwdSm90ILi2EN4cute5tupleIJNS5_1CILi1EEES8_S8_EEENS6_IJNS7_ILi192EEENS7_ILi128EEENS7_ILi96EEEEEELi96ENS_10bfloat16_tEfNS_4arch4Sm90ELb0ELb1ELb1ELb1ELb1ELb1ELb0ELb0ELb1ELb1ELb1ELb0EEENS1_21CollectiveEpilogueFwdINS6_IJSA_SC_SB_EEES9_SE_SG_Li384ELb1ELb1ELb1ELb0EEENS1_36VarlenDynamicPersistentTileSchedulerILi192ELi128ELi384ELi128ELb1ELb1ELb1ELb1ELb0ELb1EEEEEEEEEvNT_6ParamsE,@function
        .size           _ZN7cutlass13device_kernelIN5flash11enable_sm90INS1_16FlashAttnFwdSm90INS1_25CollectiveMainloopFwdSm90ILi2EN4cute5tupleIJNS5_1CILi1EEES8_S8_EEENS6_IJNS7_ILi192EEENS7_ILi128EEENS7_ILi96EEEEEELi96ENS_10bfloat16_tEfNS_4arch4Sm90ELb0ELb1ELb1ELb1ELb1ELb1ELb0ELb0ELb1ELb1ELb1ELb0EEENS1_21CollectiveEpilogueFwdINS6_IJSA_SC_SB_EEES9_SE_SG_Li384ELb1ELb1ELb1ELb0EEENS1_36VarlenDynamicPersistentTileSchedulerILi192ELi128ELi384ELi128ELb1ELb1ELb1ELb1ELb0ELb1EEEEEEEEEvNT_6ParamsE,(.L_x_14 - _ZN7cutlass13device_kernelIN5flash11enable_sm90INS1_16FlashAttnFwdSm90INS1_25CollectiveMainloopFwdSm90ILi2EN4cute5tupleIJNS5_1CILi1EEES8_S8_EEENS6_IJNS7_ILi192EEENS7_ILi128EEENS7_ILi96EEEEEELi96ENS_10bfloat16_tEfNS_4arch4Sm90ELb0ELb1ELb1ELb1ELb1ELb1ELb0ELb0ELb1ELb1ELb1ELb0EEENS1_21CollectiveEpilogueFwdINS6_IJSA_SC_SB_EEES9_SE_SG_Li384ELb1ELb1ELb1ELb0EEENS1_36VarlenDynamicPersistentTileSchedulerILi192ELi128ELi384ELi128ELb1ELb1ELb1ELb1ELb0ELb1EEEEEEEEEvNT_6ParamsE)
        .other          _ZN7cutlass13device_kernelIN5flash11enable_sm90INS1_16FlashAttnFwdSm90INS1_25CollectiveMainloopFwdSm90ILi2EN4cute5tupleIJNS5_1CILi1EEES8_S8_EEENS6_IJNS7_ILi192EEENS7_ILi128EEENS7_ILi96EEEEEELi96ENS_10bfloat16_tEfNS_4arch4Sm90ELb0ELb1ELb1ELb1ELb1ELb1ELb0ELb0ELb1ELb1ELb1ELb0EEENS1_21CollectiveEpilogueFwdINS6_IJSA_SC_SB_EEES9_SE_SG_Li384ELb1ELb1ELb1ELb0EEENS1_36VarlenDynamicPersistentTileSchedulerILi192ELi128ELi384ELi128ELb1ELb1ELb1ELb1ELb0ELb1EEEEEEEEEvNT_6ParamsE,@"STO_CUDA_ENTRY STV_DEFAULT"
_ZN7cutlass13device_kernelIN5flash11enable_sm90INS1_16FlashAttnFwdSm90INS1_25CollectiveMainloopFwdSm90ILi2EN4cute5tupleIJNS5_1CILi1EEES8_S8_EEENS6_IJNS7_ILi192EEENS7_ILi128EEENS7_ILi96EEEEEELi96ENS_10bfloat16_tEfNS_4arch4Sm90ELb0ELb1ELb1ELb1ELb1ELb1ELb0ELb0ELb1ELb1ELb1ELb0EEENS1_21CollectiveEpilogueFwdINS6_IJSA_SC_SB_EEES9_SE_SG_Li384ELb1ELb1ELb1ELb0EEENS1_36VarlenDynamicPersistentTileSchedulerILi192ELi128ELi384ELi128ELb1ELb1ELb1ELb1ELb0ELb1EEEEEEEEEvNT_6ParamsE:
[----:B------:R-:W-:Y:S01]  /*0000*/  LDC R1, c[0x0][0x37c] ;  /* 0x0000df00ff017b82 */ /* 0x000fe20000000800 */
[----:B------:R-:W-:Y:S05]  /*0010*/  EXIT ;  /* 0x000000000000794d */ /* 0x000fea0003800000 */
.L_x_5:
        /* <DEDUP_REMOVED lines=14> */
.L_x_14:


//--------------------- .text._ZN7cutlass13device_kernelIN5flash11enable_sm90INS1_16FlashAttnFwdSm90INS1_25CollectiveMainloopFwdSm90ILi2EN4cute5tupleIJNS5_1CILi1EEES8_S8_EEENS6_IJNS7_ILi192EEENS7_ILi128EEENS7_ILi96EEEEEELi96ENS_10bfloat16_tEfNS_4arch4Sm90ELb1ELb0ELb1ELb0ELb1ELb0ELb0ELb0ELb1ELb1ELb1ELb0EEENS1_21CollectiveEpilogueFwdINS6_IJSA_SC_SB_EEES9_SE_SG_Li384ELb0ELb1ELb1ELb0EEENS1_19SingleTileSchedulerILb0ELb1ELb1ELi192EEEEEEEEEvNT_6ParamsE --------------------------
	.section	.text._ZN7cutlass13device_kernelIN5flash11enable_sm90INS1_16FlashAttnFwdSm90INS1_25CollectiveMainloopFwdSm90ILi2EN4cute5tupleIJNS5_1CILi1EEES8_S8_EEENS6_IJNS7_ILi192EEENS7_ILi128EEENS7_ILi96EEEEEELi96ENS_10bfloat16_tEfNS_4arch4Sm90ELb1ELb0ELb1ELb0ELb1ELb0ELb0ELb0ELb1ELb1ELb1ELb0EEENS1_21CollectiveEpilogueFwdINS6_IJSA_SC_SB_EEES9_SE_SG_Li384ELb0ELb1ELb1ELb0EEENS1_19SingleTileSchedulerILb0ELb1ELb1ELi192EEEEEEEEEvNT_6ParamsE,"ax",@progbits
	.align	128
.text._ZN7cutlass13device_kernelIN5flash11enable_sm90INS1_16FlashAttnFwdSm90INS1_25CollectiveMainloopFwdSm90ILi2EN4cute5tupleIJNS5_1CILi1EEES8_S8_EEENS6_IJNS7_ILi192EEENS7_ILi128EEENS7_ILi96EEEEEELi96ENS_10bfloat16_tEfNS_4arch4Sm90ELb1ELb0ELb1ELb0ELb1ELb0ELb0ELb0ELb1ELb1ELb1ELb0EEENS1_21CollectiveEpilogueFwdINS6_IJSA_SC_SB_EEES9_SE_SG_Li384ELb0ELb1ELb1ELb0EEENS1_19SingleTileSchedulerILb0ELb1ELb1ELi192EEEEEEEEEvNT_6ParamsE:
        .type           _ZN7cutlass13device_kernelIN5flash11enable_sm90INS1_16FlashAttnFwdSm90INS1_25CollectiveMainloopFwdSm90ILi2EN4cute5tupleIJNS5_1CILi1EEES8_S8_EEENS6_IJNS7_ILi192EEENS7_ILi128EEENS7_ILi96EEEEEELi96ENS_10bfloat16_tEfNS_4arch4Sm90ELb1ELb0ELb1ELb0ELb1ELb0ELb0ELb0ELb1ELb1ELb1ELb0EEENS1_21CollectiveEpilogueFwdINS6_IJSA_SC_SB_EEES9_SE_SG_Li384ELb0ELb1ELb1ELb0EEENS1_19SingleTileSchedulerILb0ELb1ELb1ELi192EEEEEEEEEvNT_6ParamsE,@function
        .size           _ZN7cutlass13device_kernelIN5flash11enable_sm90INS1_16FlashAttnFwdSm90INS1_25CollectiveMainloopFwdSm90ILi2EN4cute5tupleIJNS5_1CILi1EEES8_S8_EEENS6_IJNS7_ILi192EEENS7_ILi128EEENS7_ILi96EEEEEELi96ENS_10bfloat16_tEfNS_4arch4Sm90ELb1ELb0ELb1ELb0ELb1ELb0ELb0ELb0ELb1ELb1ELb1ELb0EEENS1_21CollectiveEpilogueFwdINS6_IJSA_SC_SB_EEES9_SE_SG_Li384ELb0ELb1ELb1ELb0EEENS1_19SingleTileSchedulerILb0ELb1ELb1ELi192EEEEEEEEEvNT_6ParamsE,(.L_x_15 - _ZN7cutlass13device_kernelIN5flash11enable_sm90INS1_16FlashAttnFwdSm90INS1_25CollectiveMainloopFwdSm90ILi2EN4cute5tupleIJNS5_1CILi1EEES8_S8_EEENS6_IJNS7_ILi192EEENS7_ILi128EEENS7_ILi96EEEEEELi96ENS_10bfloat16_tEfNS_4arch4Sm90ELb1ELb0ELb1ELb0ELb1ELb0ELb0ELb0ELb1ELb1ELb1ELb0EEENS1_21CollectiveEpilogueFwdINS6_IJSA_SC_SB_EEES9_SE_SG_Li384ELb0ELb1ELb1ELb0EEENS1_19SingleTileSchedulerILb0ELb1ELb1ELi192EEEEEEEEEvNT_6ParamsE)
        .other          _ZN7cutlass13device_kernelIN5flash11enable_sm90INS1_16FlashAttnFwdSm90INS1_25CollectiveMainloopFwdSm90ILi2EN4cute5tupleIJNS5_1CILi1EEES8_S8_EEENS6_IJNS7_ILi192EEENS7_ILi128EEENS7_ILi96EEEEEELi96ENS_10bfloat16_tEfNS_4arch4Sm90ELb1ELb0ELb1ELb0ELb1ELb0ELb0ELb0ELb1ELb1ELb1ELb0EEENS1_21CollectiveEpilogueFwdINS6_IJSA_SC_SB_EEES9_SE_SG_Li384ELb0ELb1ELb1ELb0EEENS1_19SingleTileSchedulerILb0ELb1ELb1ELi192EEEEEEEEEvNT_6ParamsE,@"STO_CUDA_ENTRY STV_DEFAULT"
_ZN7cutlass13device_kernelIN5flash11enable_sm90INS1_16FlashAttnFwdSm90INS1_25CollectiveMainloopFwdSm90ILi2EN4cute5tupleIJNS5_1CILi1EEES8_S8_EEENS6_IJNS7_ILi192EEENS7_ILi128EEENS7_ILi96EEEEEELi96ENS_10bfloat16_tEfNS_4arch4Sm90ELb1ELb0ELb1ELb0ELb1ELb0ELb0ELb0ELb1ELb1ELb1ELb0EEENS1_21CollectiveEpilogueFwdINS6_IJSA_SC_SB_EEES9_SE_SG_Li384ELb0ELb1ELb1ELb0EEENS1_19SingleTileSchedulerILb0ELb1ELb1ELi192EEEEEEEEEvNT_6ParamsE:
[----:B------:R-:W-:Y:S01]  /*0000*/  LDC R1, c[0x0][0x37c] ;  /* 0x0000df00ff017b82 */ /* 0x000fe20000000800 */
[----:B------:R-:W-:Y:S05]  /*0010*/  EXIT ;  /* 0x000000000000794d */ /* 0x000fea0003800000 */
.L_x_6:
        /* <DEDUP_REMOVED lines=14> */
.L_x_15:


//--------------------- .text._ZN7cutlass13device_kernelIN5flash11enable_sm90INS1_16FlashAttnFwdSm90INS1_25CollectiveMainloopFwdSm90ILi2EN4cute5tupleIJNS5_1CILi1EEES8_S8_EEENS6_IJNS7_ILi192EEENS7_ILi128EEENS7_ILi96EEEEEELi96ENS_10bfloat16_tEfNS_4arch4Sm90ELb1ELb0ELb1ELb1ELb1ELb0ELb0ELb0ELb1ELb1ELb1ELb0EEENS1_21CollectiveEpilogueFwdINS6_IJSA_SC_SB_EEES9_SE_SG_Li384ELb1ELb1ELb1ELb0EEENS1_36VarlenDynamicPersistentTileSchedulerILi192ELi128ELi384ELi128ELb1ELb1ELb1ELb1ELb1ELb1EEEEEEEEEvNT_6ParamsE --------------------------
	.section	.text._ZN7cutlass13device_kernelIN5flash11enable_sm90INS1_16FlashAttnFwdSm90INS1_25CollectiveMainloopFwdSm90ILi2EN4cute5tupleIJNS5_1CILi1EEES8_S8_EEENS6_IJNS7_ILi192EEENS7_ILi128EEENS7_ILi96EEEEEELi96ENS_10bfloat16_tEfNS_4arch4Sm90ELb1ELb0ELb1ELb1ELb1ELb0ELb0ELb0ELb1ELb1ELb1ELb0EEENS1_21CollectiveEpilogueFwdINS6_IJSA_SC_SB_EEES9_SE_SG_Li384ELb1ELb1ELb1ELb0EEENS1_36VarlenDynamicPersistentTileSchedulerILi192ELi128ELi384ELi128ELb1ELb1ELb1ELb1ELb1ELb1EEEEEEEEEvNT_6ParamsE,"ax",@progbits
	.align	128
.text._ZN7cutlass13device_kernelIN5flash11enable_sm90INS1_16FlashAttnFwdSm90INS1_25CollectiveMainloopFwdSm90ILi2EN4cute5tupleIJNS5_1CILi1EEES8_S8_EEENS6_IJNS7_ILi192EEENS7_ILi128EEENS7_ILi96EEEEEELi96ENS_10bfloat16_tEfNS_4arch4Sm90ELb1ELb0ELb1ELb1ELb1ELb0ELb0ELb0ELb1ELb1ELb1ELb0EEENS1_21CollectiveEpilogueFwdINS6_IJSA_SC_SB_EEES9_SE_SG_Li384ELb1ELb1ELb1ELb0EEENS1_36VarlenDynamicPersistentTileSchedulerILi192ELi128ELi384ELi128ELb1ELb1ELb1ELb1ELb1ELb1EEEEEEEEEvNT_6ParamsE:
        .type           _ZN7cutlass13device_kernelIN5flash11enable_sm90INS1_16FlashAttnFwdSm90INS1_25CollectiveMainloopFwdSm90ILi2EN4cute5tupleIJNS5_1CILi1EEES8_S8_EEENS6_IJNS7_ILi192EEENS7_ILi128EEENS7_ILi96EEEEEELi96ENS_10bfloat16_tEfNS_4arch4Sm90ELb1ELb0ELb1ELb1ELb1ELb0ELb0ELb0ELb1ELb1ELb1ELb0EEENS1_21CollectiveEpilogueFwdINS6_IJSA_SC_SB_EEES9_SE_SG_Li384ELb1ELb1ELb1ELb0EEENS1_36VarlenDynamicPersistentTileSchedulerILi192ELi128ELi384ELi128ELb1ELb1ELb1ELb1ELb1ELb1EEEEEEEEEvNT_6ParamsE,@function
        .size           _ZN7cutlass13device_kernelIN5flash11enable_sm90INS1_16FlashAttnFwdSm90INS1_25CollectiveMainloopFwdSm90ILi2EN4cute5tupleIJNS5_1CILi1EEES8_S8_EEENS6_IJNS7_ILi192EEENS7_ILi128EEENS7_ILi96EEEEEELi96ENS_10bfloat16_tEfNS_4arch4Sm90ELb1ELb0ELb1ELb1ELb1ELb0ELb0ELb0ELb1ELb1ELb1ELb0EEENS1_21CollectiveEpilogueFwdINS6_IJSA_SC_SB_EEES9_SE_SG_Li384ELb1ELb1ELb1ELb0EEENS1_36VarlenDynamicPersistentTileSchedulerILi192ELi128ELi384ELi128ELb1ELb1ELb1ELb1ELb1ELb1EEEEEEEEEvNT_6ParamsE,(.L_x_16 - _ZN7cutlass13device_kernelIN5flash11enable_sm90INS1_16FlashAttnFwdSm90INS1_25CollectiveMainloopFwdSm90ILi2EN4cute5tupleIJNS5_1CILi1EEES8_S8_EEENS6_IJNS7_ILi192EEENS7_ILi128EEENS7_ILi96EEEEEELi96ENS_10bfloat16_tEfNS_4arch4Sm90ELb1ELb0ELb1ELb1ELb1ELb0ELb0ELb0ELb1ELb1ELb1ELb0EEENS1_21CollectiveEpilogueFwdINS6_IJSA_SC_SB_EEES9_SE_SG_Li384ELb1ELb1ELb1ELb0EEENS1_36VarlenDynamicPersistentTileSchedulerILi192ELi128ELi384ELi128ELb1ELb1ELb1ELb1ELb1ELb1EEEEEEEEEvNT_6ParamsE)
        .other          _ZN7cutlass13device_kernelIN5flash11enable_sm90INS1_16FlashAttnFwdSm90INS1_25CollectiveMainloopFwdSm90ILi2EN4cute5tupleIJNS5_1CILi1EEES8_S8_EEENS6_IJNS7_ILi192EEENS7_ILi128EEENS7_ILi96EEEEEELi96ENS_10bfloat16_tEfNS_4arch4Sm90ELb1ELb0ELb1ELb1ELb1ELb0ELb0ELb0ELb1ELb1ELb1ELb0EEENS1_21CollectiveEpilogueFwdINS6_IJSA_SC_SB_EEES9_SE_SG_Li384ELb1ELb1ELb1ELb0EEENS1_36VarlenDynamicPersistentTileSchedulerILi192ELi128ELi384ELi128ELb1ELb1ELb1ELb1ELb1ELb1EEEEEEEEEvNT_6ParamsE,@"STO_CUDA_ENTRY STV_DEFAULT"
_ZN7cutlass13device_kernelIN5flash11enable_sm90INS1_16FlashAttnFwdSm90INS1_25CollectiveMainloopFwdSm90ILi2EN4cute5tupleIJNS5_1CILi1EEES8_S8_EEENS6_IJNS7_ILi192EEENS7_ILi128EEENS7_ILi96EEEEEELi96ENS_10bfloat16_tEfNS_4arch4Sm90ELb1ELb0ELb1ELb1ELb1ELb0ELb0ELb0ELb1ELb1ELb1ELb0EEENS1_21CollectiveEpilogueFwdINS6_IJSA_SC_SB_EEES9_SE_SG_Li384ELb1ELb1ELb1ELb0EEENS1_36VarlenDynamicPersistentTileSchedulerILi192ELi128ELi384ELi128ELb1ELb1ELb1ELb1ELb1ELb1EEEEEEEEEvNT_6ParamsE:
[----:B------:R-:W-:Y:S01]  /*0000*/  LDC R1, c[0x0][0x37c] ;  /* 0x0000df00ff017b82 */ /* 0x000fe20000000800 */
[----:B------:R-:W-:Y:S05]  /*0010*/  EXIT ;  /* 0x000000000000794d */ /* 0x000fea0003800000 */
.L_x_7:
        /* <DEDUP_REMOVED lines=14> */
.L_x_16:


//--------------------- .text._ZN7cutlass13device_kernelIN5flash11enable_sm90INS1_16FlashAttnFwdSm90INS1_25CollectiveMainloopFwdSm90ILi2EN4cute5tupleIJNS5_1CILi1EEES8_S8_EEENS6_IJNS7_ILi192EEENS7_ILi128EEENS7_ILi96EEEEEELi96ENS_10bfloat16_tEfNS_4arch4Sm90ELb1ELb0ELb1ELb1ELb1ELb1ELb0ELb0ELb1ELb1ELb1ELb0EEENS1_21CollectiveEpilogueFwdINS6_IJSA_SC_SB_EEES9_SE_SG_Li384ELb1ELb1ELb1ELb0EEENS1_36VarlenDynamicPersistentTileSchedulerILi192ELi128ELi384ELi128ELb1ELb1ELb1ELb1ELb1ELb1EEEEEEEEEvNT_6ParamsE --------------------------
	.section	.text._ZN7cutlass13device_kernelIN5flash11enable_sm90INS1_16FlashAttnFwdSm90INS1_25CollectiveMainloopFwdSm90ILi2EN4cute5tupleIJNS5_1CILi1EEES8_S8_EEENS6_IJNS7_ILi192EEENS7_ILi128EEENS7_ILi96EEEEEELi96ENS_10bfloat16_tEfNS_4arch4Sm90ELb1ELb0ELb1ELb1ELb1ELb1ELb0ELb0ELb1ELb1ELb1ELb0EEENS1_21CollectiveEpilogueFwdINS6_IJSA_SC_SB_EEES9_SE_SG_Li384ELb1ELb1ELb1ELb0EEENS1_36VarlenDynamicPersistentTileSchedulerILi192ELi128ELi384ELi128ELb1ELb1ELb1ELb1ELb1ELb1EEEEEEEEEvNT_6ParamsE,"ax",@progbits
	.align	128
.text._ZN7cutlass13device_kernelIN5flash11enable_sm90INS1_16FlashAttnFwdSm90INS1_25CollectiveMainloopFwdSm90ILi2EN4cute5tupleIJNS5_1CILi1EEES8_S8_EEENS6_IJNS7_ILi192EEENS7_ILi128EEENS7_ILi96EEEEEELi96ENS_10bfloat16_tEfNS_4arch4Sm90ELb1ELb0ELb1ELb1ELb1ELb1ELb0ELb0ELb1ELb1ELb1ELb0EEENS1_21CollectiveEpilogueFwdINS6_IJSA_SC_SB_EEES9_SE_SG_Li384ELb1ELb1ELb1ELb0EEENS1_36VarlenDynamicPersistentTileSchedulerILi192ELi128ELi384ELi128ELb1ELb1ELb1ELb1ELb1ELb1EEEEEEEEEvNT_6ParamsE:
        .type           _ZN7cutlass13device_kernelIN5flash11enable_sm90INS1_16FlashAttnFwdSm90INS1_25CollectiveMainloopFwdSm90ILi2EN4cute5tupleIJNS5_1CILi1EEES8_S8_EEENS6_IJNS7_ILi192EEENS7_ILi128EEENS7_ILi96EEEEEELi96ENS_10bfloat16_tEfNS_4arch4Sm90ELb1ELb0ELb1ELb1ELb1ELb1ELb0ELb0ELb1ELb1ELb1ELb0EEENS1_21CollectiveEpilogueFwdINS6_IJSA_SC_SB_EEES9_SE_SG_Li384ELb1ELb1ELb1ELb0EEENS1_36VarlenDynamicPersistentTileSchedulerILi192ELi128ELi384ELi128ELb1ELb1ELb1ELb1ELb1ELb1EEEEEEEEEvNT_6ParamsE,@function
        .size           _ZN7cutlass13device_kernelIN5flash11enable_sm90INS1_16FlashAttnFwdSm90INS1_25CollectiveMainloopFwdSm90ILi2EN4cute5tupleIJNS5_1CILi1EEES8_S8_EEENS6_IJNS7_ILi192EEENS7_ILi128EEENS7_ILi96EEEEEELi96ENS_10bfloat16_tEfNS_4arch4Sm90ELb1ELb0ELb1ELb1ELb1ELb1ELb0ELb0ELb1ELb1ELb1ELb0EEENS1_21CollectiveEpilogueFwdINS6_IJSA_SC_SB_EEES9_SE_SG_Li384ELb1ELb1ELb1ELb0EEENS1_36VarlenDynamicPersistentTileSchedulerILi192ELi128ELi384ELi128ELb1ELb1ELb1ELb1ELb1ELb1EEEEEEEEEvNT_6ParamsE,(.L_x_17 - _ZN7cutlass13device_kernelIN5flash11enable_sm90INS1_16FlashAttnFwdSm90INS1_25CollectiveMainloopFwdSm90ILi2EN4cute5tupleIJNS5_1CILi1EEES8_S8_EEENS6_IJNS7_ILi192EEENS7_ILi128EEENS7_ILi96EEEEEELi96ENS_10bfloat16_tEfNS_4arch4Sm90ELb1ELb0ELb1ELb1ELb1ELb1ELb0ELb0ELb1ELb1ELb1ELb0EEENS1_21CollectiveEpilogueFwdINS6_IJSA_SC_SB_EEES9_SE_SG_Li384ELb1ELb1ELb1ELb0EEENS1_36VarlenDynamicPersistentTileSchedulerILi192ELi128ELi384ELi128ELb1ELb1ELb1ELb1ELb1ELb1EEEEEEEEEvNT_6ParamsE)
        .other          _ZN7cutlass13device_kernelIN5flash11enable_sm90INS1_16FlashAttnFwdSm90INS1_25CollectiveMainloopFwdSm90ILi2EN4cute5tupleIJNS5_1CILi1EEES8_S8_EEENS6_IJNS7_ILi192EEENS7_ILi128EEENS7_ILi96EEEEEELi96ENS_10bfloat16_tEfNS_4arch4Sm90ELb1ELb0ELb1ELb1ELb1ELb1ELb0ELb0ELb1ELb1ELb1ELb0EEENS1_21CollectiveEpilogueFwdINS6_IJSA_SC_SB_EEES9_SE_SG_Li384ELb1ELb1ELb1ELb0EEENS1_36VarlenDynamicPersistentTileSchedulerILi192ELi128ELi384ELi128ELb1ELb1ELb1ELb1ELb1ELb1EEEEEEEEEvNT_6ParamsE,@"STO_CUDA_ENTRY STV_DEFAULT"
_ZN7cutlass13device_kernelIN5flash11enable_sm90INS1_16FlashAttnFwdSm90INS1_25CollectiveMainloopFwdSm90ILi2EN4cute5tupleIJNS5_1CILi1EEES8_S8_EEENS6_IJNS7_ILi192EEENS7_ILi128EEENS7_ILi96EEEEEELi96ENS_10bfloat16_tEfNS_4arch4Sm90ELb1ELb0ELb1ELb1ELb1ELb1ELb0ELb0ELb1ELb1ELb1ELb0EEENS1_21CollectiveEpilogueFwdINS6_IJSA_SC_SB_EEES9_SE_SG_Li384ELb1ELb1ELb1ELb0EEENS1_36VarlenDynamicPersistentTileSchedulerILi192ELi128ELi384ELi128ELb1ELb1ELb1ELb1ELb1ELb1EEEEEEEEEvNT_6ParamsE:
[----:B------:R-:W-:Y:S01]  /*0000*/  LDC R1, c[0x0][0x37c] ;  /* 0x0000df00ff017b82 */ /* 0x000fe20000000800 */
[----:B------:R-:W-:Y:S05]  /*0010*/  EXIT ;  /* 0x000000000000794d */ /* 0x000fea0003800000 */
.L_x_8:
        /* <DEDUP_REMOVED lines=14> */
.L_x_17:


//--------------------- .nv.shared.reserved.0     --------------------------
	.section	.nv.shared.reserved.0,"aw",@nobits
	.weak		__nv_reservedSMEM_offset_0_alias
	.size		__nv_reservedSMEM_offset_0_alias, 0, 64
	.other		__nv_reservedSMEM_offset_0_alias,@"STO_CUDA_RESERVED_SHARED STV_DEFAULT"
__nv_reservedSMEM_offset_0_alias:
	.zero		0
	.zero		64


//--------------------- .nv.global                --------------------------
	.section	.nv.global,"aw",@nobits
.nv.global:
	.type		_ZN85_INTERNAL_334e3ad8_49_flash_fwd_hdim96_bf16_paged_split_softcap_sm90_cu_f3e6f9ee_38014cute1_E,@object
	.size		_ZN85_INTERNAL_334e3ad8_49_flash_fwd_hdim96_bf16_paged_split_softcap_sm90_cu_f3e6f9ee_38014cute1_E,(_ZN85_INTERNAL_334e3ad8_49_flash_fwd_hdim96_bf16_paged_split_softcap_sm90_cu_f3e6f9ee_38014cuda3std3__45__cpo6cbeginE - _ZN85_INTERNAL_334e3ad8_49_flash_fwd_hdim96_bf16_paged_split_softcap_sm90_cu_f3e6f9ee_38014cute1_E)
_ZN85_INTERNAL_334e3ad8_49_flash_fwd_hdim96_bf16_paged_split_softcap_sm90_cu_f3e6f9ee_38014cute1_E:
	.zero		1
	.type		_ZN85_INTERNAL_334e3ad8_49_flash_fwd_hdim96_bf16_paged_split_softcap_sm90_cu_f3e6f9ee_38014cuda3std3__45__cpo6cbeginE,@object
	.size		_ZN85_INTERNAL_334e3ad8_49_flash_fwd_hdim96_bf16_paged_split_softcap_sm90_cu_f3e6f9ee_38014cuda3std3__45__cpo6cbeginE,(_ZN85_INTERNAL_334e3ad8_49_flash_fwd_hdim96_bf16_paged_split_softcap_sm90_cu_f3e6f9ee_38014cuda3std3__48in_placeE - _ZN85_INTERNAL_334e3ad8_49_flash_fwd_hdim96_bf16_paged_split_softcap_sm90_cu_f3e6f9ee_38014cuda3std3__45__cpo6cbeginE)
_ZN85_INTERNAL_334e3ad8_49_flash_fwd_hdim96_bf16_paged_split_softcap_sm90_cu_f3e6f9ee_38014cuda3std3__45__cpo6cbeginE:
	.zero		1
	.type		_ZN85_INTERNAL_334e3ad8_49_flash_fwd_hdim96_bf16_paged_split_softcap_sm90_cu_f3e6f9ee_38014cuda3std3__48in_placeE,@object
	.size		_ZN85_INTERNAL_334e3ad8_49_flash_fwd_hdim96_bf16_paged_split_softcap_sm90_cu_f3e6f9ee_38014cuda3std3__48in_placeE,(_ZN85_INTERNAL_334e3ad8_49_flash_fwd_hdim96_bf16_paged_split_softcap_sm90_cu_f3e6f9ee_38014cuda3std6ranges3__45__cpo9iter_moveE - _ZN85_INTERNAL_334e3ad8_49_flash_fwd_hdim96_bf16_paged_split_softcap_sm90_cu_f3e6f9ee_38014cuda3std3__48in_placeE)
_ZN85_INTERNAL_334e3ad8_49_flash_fwd_hdim96_bf16_paged_split_softcap_sm90_cu_f3e6f9ee_38014cuda3std3__48in_placeE:
	.zero		1
	.type		_ZN85_INTERNAL_334e3ad8_49_flash_fwd_hdim96_bf16_paged_split_softcap_sm90_cu_f3e6f9ee_38014cuda3std6ranges3__45__cpo9iter_moveE,@object
	.size		_ZN85_INTERNAL_334e3ad8_49_flash_fwd_hdim96_bf16_paged_split_softcap_sm90_cu_f3e6f9ee_38014cuda3std6ranges3__45__cpo9iter_moveE,(_ZN85_INTERNAL_334e3ad8_49_flash_fwd_hdim96_bf16_paged_split_softcap_sm90_cu_f3e6f9ee_38014cuda3std3__45__cpo5beginE - _ZN85_INTERNAL_334e3ad8_49_flash_fwd_hdim96_bf16_paged_split_softcap_sm90_cu_f3e6f9ee_38014cuda3std6ranges3__45__cpo9iter_moveE)
_ZN85_INTERNAL_334e3ad8_49_flash_fwd_hdim96_bf16_paged_split_softcap_sm90_cu_f3e6f9ee_38014cuda3std6ranges3__45__cpo9iter_moveE:
	.zero		1
	.type		_ZN85_INTERNAL_334e3ad8_49_flash_fwd_hdim96_bf16_paged_split_softcap_sm90_cu_f3e6f9ee_38014cuda3std3__45__cpo5beginE,@object
	.size		_ZN85_INTERNAL_334e3ad8_49_flash_fwd_hdim96_bf16_paged_split_softcap_sm90_cu_f3e6f9ee_38014cuda3std3__45__cpo5beginE,(_ZN85_INTERNAL_334e3ad8_49_flash_fwd_hdim96_bf16_paged_split_softcap_sm90_cu_f3e6f9ee_38014cuda3std3__487_GLOBAL__N__334e3ad8_49_flash_fwd_hdim96_bf16_paged_split_softcap_sm90_cu_f3e6f9ee_38016ignoreE - _ZN85_INTERNAL_334e3ad8_49_flash_fwd_hdim96_bf16_paged_split_softcap_sm90_cu_f3e6f9ee_38014cuda3std3__45__cpo5beginE)
_ZN85_INTERNAL_334e3ad8_49_flash_fwd_hdim96_bf16_paged_split_softcap_sm90_cu_f3e6f9ee_38014cuda3std3__45__cpo5beginE:
	.zero		1
	.type		_ZN85_INTERNAL_334e3ad8_49_flash_fwd_hdim96_bf16_paged_split_softcap_sm90_cu_f3e6f9ee_38014cuda3std3__487_GLOBAL__N__334e3ad8_49_flash_fwd_hdim96_bf16_paged_split_softcap_sm90_cu_f3e6f9ee_38016ignoreE,@object
	.size		_ZN85_INTERNAL_334e3ad8_49_flash_fwd_hdim96_bf16_paged_split_softcap_sm90_cu_f3e6f9ee_38014cuda3std3__487_GLOBAL__N__334e3ad8_49_flash_fwd_hdim96_bf16_paged_split_softcap_sm90_cu_f3e6f9ee_38016ignoreE,(_ZN85_INTERNAL_334e3ad8_49_flash_fwd_hdim96_bf16_paged_split_softcap_sm90_cu_f3e6f9ee_38014cute7productE - _ZN85_INTERNAL_334e3ad8_49_flash_fwd_hdim96_bf16_paged_split_softcap_sm90_cu_f3e6f9ee_38014cuda3std3__487_GLOBAL__N__334e3ad8_49_flash_fwd_hdim96_bf16_paged_split_softcap_sm90_cu_f3e6f9ee_38016ignoreE)
_ZN85_INTERNAL_334e3ad8_49_flash_fwd_hdim96_bf16_paged_split_softcap_sm90_cu_f3e6f9ee_38014cuda3std3__487_GLOBAL__N__334e3ad8_49_flash_fwd_hdim96_bf16_paged_split_softcap_sm90_cu_f3e6f9ee_38016ignoreE:
	.zero		1
	.type		_ZN85_INTERNAL_334e3ad8_49_flash_fwd_hdim96_bf16_paged_split_softcap_sm90_cu_f3e6f9ee_38014cute7productE,@object
	.size		_ZN85_INTERNAL_334e3ad8_49_flash_fwd_hdim96_bf16_paged_split_softcap_sm90_cu_f3e6f9ee_38014cute7productE,(_ZN85_INTERNAL_334e3ad8_49_flash_fwd_hdim96_bf16_paged_split_softcap_sm90_cu_f3e6f9ee_38014cuda3std3__45__cpo3endE - _ZN85_INTERNAL_334e3ad8_49_flash_fwd_hdim96_bf16_paged_split_softcap_sm90_cu_f3e6f9ee_38014cute7productE)
_ZN85_INTERNAL_334e3ad8_49_flash_fwd_hdim96_bf16_paged_split_softcap_sm90_cu_f3e6f9ee_38014cute7productE:
	.zero		1
	.type		_ZN85_INTERNAL_334e3ad8_49_flash_fwd_hdim96_bf16_paged_split_softcap_sm90_cu_f3e6f9ee_38014cuda3std3__45__cpo3endE,@object
	.size		_ZN85_INTERNAL_334e3ad8_49_flash_fwd_hdim96_bf16_paged_split_softcap_sm90_cu_f3e6f9ee_38014cuda3std3__45__cpo3endE,(_ZN85_INTERNAL_334e3ad8_49_flash_fwd_hdim96_bf16_paged_split_softcap_sm90_cu_f3e6f9ee_38014cuda3std3__419piecewise_constructE - _ZN85_INTERNAL_334e3ad8_49_flash_fwd_hdim96_bf16_paged_split_softcap_sm90_cu_f3e6f9ee_38014cuda3std3__45__cpo3endE)
_ZN85_INTERNAL_334e3ad8_49_flash_fwd_hdim96_bf16_paged_split_softcap_sm90_cu_f3e6f9ee_38014cuda3std3__45__cpo3endE:
	.zero		1
	.type		_ZN85_INTERNAL_334e3ad8_49_flash_fwd_hdim96_bf16_paged_split_softcap_sm90_cu_f3e6f9ee_38014cuda3std3__419piecewise_constructE,@object
	.size		_ZN85_INTERNAL_334e3ad8_49_flash_fwd_hdim96_bf16_paged_split_softcap_sm90_cu_f3e6f9ee_38014cuda3std3__419piecewise_constructE,(_ZN85_INTERNAL_334e3ad8_49_flash_fwd_hdim96_bf16_paged_split_softcap_sm90_cu_f3e6f9ee_38014cuda3std3__45__cpo4cendE - _ZN85_INTERNAL_334e3ad8_49_flash_fwd_hdim96_bf16_paged_split_softcap_sm90_cu_f3e6f9ee_38014cuda3std3__419piecewise_constructE)
_ZN85_INTERNAL_334e3ad8_49_flash_fwd_hdim96_bf16_paged_split_softcap_sm90_cu_f3e6f9ee_38014cuda3std3__419piecewise_constructE:
	.zero		1
	.type		_ZN85_INTERNAL_334e3ad8_49_flash_fwd_hdim96_bf16_paged_split_softcap_sm90_cu_f3e6f9ee_38014cuda3std3__45__cpo4cendE,@object
	.size		_ZN85_INTERNAL_334e3ad8_49_flash_fwd_hdim96_bf16_paged_split_softcap_sm90_cu_f3e6f9ee_38014cuda3std3__45__cpo4cendE,(_ZN85_INTERNAL_334e3ad8_49_flash_fwd_hdim96_bf16_paged_split_softcap_sm90_cu_f3e6f9ee_38014cuda3std6ranges3__45__cpo4swapE - _ZN85_INTERNAL_334e3ad8_49_flash_fwd_hdim96_bf16_paged_split_softcap_sm90_cu_f3e6f9ee_38014cuda3std3__45__cpo4cendE)
_ZN85_INTERNAL_334e3ad8_49_flash_fwd_hdim96_bf16_paged_split_softcap_sm90_cu_f3e6f9ee_38014cuda3std3__45__cpo4cendE:
	.zero		1
	.type		_ZN85_INTERNAL_334e3ad8_49_flash_fwd_hdim96_bf16_paged_split_softcap_sm90_cu_f3e6f9ee_38014cuda3std6ranges3__45__cpo4swapE,@object
	.size		_ZN85_INTERNAL_334e3ad8_49_flash_fwd_hdim96_bf16_paged_split_softcap_sm90_cu_f3e6f9ee_38014cuda3std6ranges3__45__cpo4swapE,(.L_7 - _ZN85_INTERNAL_334e3ad8_49_flash_fwd_hdim96_bf16_paged_split_softcap_sm90_cu_f3e6f9ee_38014cuda3std6ranges3__45__cpo4swapE)
_ZN85_INTERNAL_334e3ad8_49_flash_fwd_hdim96_bf16_paged_split_softcap_sm90_cu_f3e6f9ee_38014cuda3std6ranges3__45__cpo4swapE:
	.zero		1
.L_7:


//--------------------- .nv.constant0._ZN7cutlass13device_kernelIN5flash11enable_sm90INS1_16FlashAttnFwdSm90INS1_25CollectiveMainloopFwdSm90ILi2EN4cute5tupleIJNS5_1CILi1EEES8_S8_EEENS6_IJNS7_ILi192EEENS7_ILi128EEENS7_ILi96EEEEEELi96ENS_10bfloat16_tEfNS_4arch4Sm90ELb0ELb0ELb1ELb0ELb1ELb0ELb0ELb0ELb1ELb1ELb1ELb0EEENS1_21CollectiveEpilogueFwdINS6_IJSA_SC_SB_EEES9_SE_SG_Li384ELb0ELb1ELb1ELb0EEENS1_19SingleTileSchedulerILb0ELb1ELb1ELi192EEEEEEEEEvNT_6ParamsE --------------------------
	.section	.nv.constant0._ZN7cutlass13device_kernelIN5flash11enable_sm90INS1_16FlashAttnFwdSm90INS1_25CollectiveMainloopFwdSm90ILi2EN4cute5tupleIJNS5_1CILi1EEES8_S8_EEENS6_IJNS7_ILi192EEENS7_ILi128EEENS7_ILi96EEEEEELi96ENS_10bfloat16_tEfNS_4arch4Sm90ELb0ELb0ELb1ELb0ELb1ELb0ELb0ELb0ELb1ELb1ELb1ELb0EEENS1_21CollectiveEpilogueFwdINS6_IJSA_SC_SB_EEES9_SE_SG_Li384ELb0ELb1ELb1ELb0EEENS1_19SingleTileSchedulerILb0ELb1ELb1ELi192EEEEEEEEEvNT_6ParamsE,"a",@progbits
	.sectionflags	@""
	.align	4
.nv.constant0._ZN7cutlass13device_kernelIN5flash11enable_sm90INS1_16FlashAttnFwdSm90INS1_25CollectiveMainloopFwdSm90ILi2EN4cute5tupleIJNS5_1CILi1EEES8_S8_EEENS6_IJNS7_ILi192EEENS7_ILi128EEENS7_ILi96EEEEEELi96ENS_10bfloat16_tEfNS_4arch4Sm90ELb0ELb0ELb1ELb0ELb1ELb0ELb0ELb0ELb1ELb1ELb1ELb0EEENS1_21CollectiveEpilogueFwdINS6_IJSA_SC_SB_EEES9_SE_SG_Li384ELb0ELb1ELb1ELb0EEENS1_19SingleTileSchedulerILb0ELb1ELb1ELi192EEEEEEEEEvNT_6ParamsE:
	.zero		3456


//--------------------- .nv.constant0._ZN7cutlass13device_kernelIN5flash11enable_sm90INS1_16FlashAttnFwdSm90INS1_25CollectiveMainloopFwdSm90ILi2EN4cute5tupleIJNS5_1CILi1EEES8_S8_EEENS6_IJNS7_ILi192EEENS7_ILi128EEENS7_ILi96EEEEEELi96ENS_10bfloat16_tEfNS_4arch4Sm90ELb0ELb0ELb1ELb1ELb1ELb0ELb0ELb0ELb1ELb1ELb1ELb0EEENS1_21CollectiveEpilogueFwdINS6_IJSA_SC_SB_EEES9_SE_SG_Li384ELb1ELb1ELb1ELb0EEENS1_36VarlenDynamicPersistentTileSchedulerILi192ELi128ELi384ELi128ELb1ELb1ELb1ELb0ELb1ELb1EEEEEEEEEvNT_6ParamsE --------------------------
	.section	.nv.constant0._ZN7cutlass13device_kernelIN5flash11enable_sm90INS1_16FlashAttnFwdSm90INS1_25CollectiveMainloopFwdSm90ILi2EN4cute5tupleIJNS5_1CILi1EEES8_S8_EEENS6_IJNS7_ILi192EEENS7_ILi128EEENS7_ILi96EEEEEELi96ENS_10bfloat16_tEfNS_4arch4Sm90ELb0ELb0ELb1ELb1ELb1ELb0ELb0ELb0ELb1ELb1ELb1ELb0EEENS1_21CollectiveEpilogueFwdINS6_IJSA_SC_SB_EEES9_SE_SG_Li384ELb1ELb1ELb1ELb0EEENS1_36VarlenDynamicPersistentTileSchedulerILi192ELi128ELi384ELi128ELb1ELb1ELb1ELb0ELb1ELb1EEEEEEEEEvNT_6ParamsE,"a",@progbits
	.sectionflags	@""
	.align	4
.nv.constant0._ZN7cutlass13device_kernelIN5flash11enable_sm90INS1_16FlashAttnFwdSm90INS1_25CollectiveMainloopFwdSm90ILi2EN4cute5tupleIJNS5_1CILi1EEES8_S8_EEENS6_IJNS7_ILi192EEENS7_ILi128EEENS7_ILi96EEEEEELi96ENS_10bfloat16_tEfNS_4arch4Sm90ELb0ELb0ELb1ELb1ELb1ELb0ELb0ELb0ELb1ELb1ELb1ELb0EEENS1_21CollectiveEpilogueFwdINS6_IJSA_SC_SB_EEES9_SE_SG_Li384ELb1ELb1ELb1ELb0EEENS1_36VarlenDynamicPersistentTileSchedulerILi192ELi128ELi384ELi128ELb1ELb1ELb1ELb0ELb1ELb1EEEEEEEEEvNT_6ParamsE:
	.zero		3584


//--------------------- .nv.constant0._ZN7cutlass13device_kernelIN5flash11enable_sm90INS1_16FlashAttnFwdSm90INS1_25CollectiveMainloopFwdSm90ILi2EN4cute5tupleIJNS5_1CILi1EEES8_S8_EEENS6_IJNS7_ILi192EEENS7_ILi128EEENS7_ILi96EEEEEELi96ENS_10bfloat16_tEfNS_4arch4Sm90ELb0ELb0ELb1ELb1ELb1ELb1ELb0ELb0ELb1ELb1ELb1ELb0EEENS1_21CollectiveEpilogueFwdINS6_IJSA_SC_SB_EEES9_SE_SG_Li384ELb1ELb1ELb1ELb0EEENS1_36VarlenDynamicPersistentTileSchedulerILi192ELi128ELi384ELi128ELb1ELb1ELb1ELb0ELb1ELb1EEEEEEEEEvNT_6ParamsE --------------------------
	.section	.nv.constant0._ZN7cutlass13device_kernelIN5flash11enable_sm90INS1_16FlashAttnFwdSm90INS1_25CollectiveMainloopFwdSm90ILi2EN4cute5tupleIJNS5_1CILi1EEES8_S8_EEENS6_IJNS7_ILi192EEENS7_ILi128EEENS7_ILi96EEEEEELi96ENS_10bfloat16_tEfNS_4arch4Sm90ELb0ELb0ELb1ELb1ELb1ELb1ELb0ELb0ELb1ELb1ELb1ELb0EEENS1_21CollectiveEpilogueFwdINS6_IJSA_SC_SB_EEES9_SE_SG_Li384ELb1ELb1ELb1ELb0EEENS1_36VarlenDynamicPersistentTileSchedulerILi192ELi128ELi384ELi128ELb1ELb1ELb1ELb0ELb1ELb1EEEEEEEEEvNT_6ParamsE,"a",@progbits
	.sectionflags	@""
	.align	4
.nv.constant0._ZN7cutlass13device_kernelIN5flash11enable_sm90INS1_16FlashAttnFwdSm90INS1_25CollectiveMainloopFwdSm90ILi2EN4cute5tupleIJNS5_1CILi1EEES8_S8_EEENS6_IJNS7_ILi192EEENS7_ILi128EEENS7_ILi96EEEEEELi96ENS_10bfloat16_tEfNS_4arch4Sm90ELb0ELb0ELb1ELb1ELb1ELb1ELb0ELb0ELb1ELb1ELb1ELb0EEENS1_21CollectiveEpilogueFwdINS6_IJSA_SC_SB_EEES9_SE_SG_Li384ELb1ELb1ELb1ELb0EEENS1_36VarlenDynamicPersistentTileSchedulerILi192ELi128ELi384ELi128ELb1ELb1ELb1ELb0ELb1ELb1EEEEEEEEEvNT_6ParamsE:
	.zero		3584


//--------------------- .nv.constant0._ZN7cutlass13device_kernelIN5flash11enable_sm90INS1_16FlashAttnFwdSm90INS1_25CollectiveMainloopFwdSm90ILi2EN4cute5tupleIJNS5_1CILi1EEES8_S8_EEENS6_IJNS7_ILi192EEENS7_ILi128EEENS7_ILi96EEEEEELi96ENS_10bfloat16_tEfNS_4arch4Sm90ELb0ELb1ELb1ELb0ELb1ELb0ELb0ELb0ELb1ELb1ELb1ELb0EEENS1_21CollectiveEpilogueFwdINS6_IJSA_SC_SB_EEES9_SE_SG_Li384ELb0ELb1ELb1ELb0EEENS1_19SingleTileSchedulerILb0ELb1ELb1ELi192EEEEEEEEEvNT_6ParamsE --------------------------
	.section	.nv.constant0._ZN7cutlass13device_kernelIN5flash11enable_sm90INS1_16FlashAttnFwdSm90INS1_25CollectiveMainloopFwdSm90ILi2EN4cute5tupleIJNS5_1CILi1EEES8_S8_EEENS6_IJNS7_ILi192EEENS7_ILi128EEENS7_ILi96EEEEEELi96ENS_10bfloat16_tEfNS_4arch4Sm90ELb0ELb1ELb1ELb0ELb1ELb0ELb0ELb0ELb1ELb1ELb1ELb0EEENS1_21CollectiveEpilogueFwdINS6_IJSA_SC_SB_EEES9_SE_SG_Li384ELb0ELb1ELb1ELb0EEENS1_19SingleTileSchedulerILb0ELb1ELb1ELi192EEEEEEEEEvNT_6ParamsE,"a",@progbits
	.sectionflags	@""
	.align	4
.nv.constant0._ZN7cutlass13device_kernelIN5flash11enable_sm90INS1_16FlashAttnFwdSm90INS1_25CollectiveMainloopFwdSm90ILi2EN4cute5tupleIJNS5_1CILi1EEES8_S8_EEENS6_IJNS7_ILi192EEENS7_ILi128EEENS7_ILi96EEEEEELi96ENS_10bfloat16_tEfNS_4arch4Sm90ELb0ELb1ELb1ELb0ELb1ELb0ELb0ELb0ELb1ELb1ELb1ELb0EEENS1_21CollectiveEpilogueFwdINS6_IJSA_SC_SB_EEES9_SE_SG_Li384ELb0ELb1ELb1ELb0EEENS1_19SingleTileSchedulerILb0ELb1ELb1ELi192EEEEEEEEEvNT_6ParamsE:
	.zero		3456


//--------------------- .nv.constant0._ZN7cutlass13device_kernelIN5flash11enable_sm90INS1_16FlashAttnFwdSm90INS1_25CollectiveMainloopFwdSm90ILi2EN4cute5tupleIJNS5_1CILi1EEES8_S8_EEENS6_IJNS7_ILi192EEENS7_ILi128EEENS7_ILi96EEEEEELi96ENS_10bfloat16_tEfNS_4arch4Sm90ELb0ELb1ELb1ELb1ELb1ELb0ELb0ELb0ELb1ELb1ELb1ELb0EEENS1_21CollectiveEpilogueFwdINS6_IJSA_SC_SB_EEES9_SE_SG_Li384ELb1ELb1ELb1ELb0EEENS1_36VarlenDynamicPersistentTileSchedulerILi192ELi128ELi384ELi128ELb1ELb1ELb1ELb1ELb0ELb1EEEEEEEEEvNT_6ParamsE --------------------------
	.section	.nv.constant0._ZN7cutlass13device_kernelIN5flash11enable_sm90INS1_16FlashAttnFwdSm90INS1_25CollectiveMainloopFwdSm90ILi2EN4cute5tupleIJNS5_1CILi1EEES8_S8_EEENS6_IJNS7_ILi192EEENS7_ILi128EEENS7_ILi96EEEEEELi96ENS_10bfloat16_tEfNS_4arch4Sm90ELb0ELb1ELb1ELb1ELb1ELb0ELb0ELb0ELb1ELb1ELb1ELb0EEENS1_21CollectiveEpilogueFwdINS6_IJSA_SC_SB_EEES9_SE_SG_Li384ELb1ELb1ELb1ELb0EEENS1_36VarlenDynamicPersistentTileSchedulerILi192ELi128ELi384ELi128ELb1ELb1ELb1ELb1ELb0ELb1EEEEEEEEEvNT_6ParamsE,"a",@progbits
	.sectionflags	@""
	.align	4
.nv.constant0._ZN7cutlass13device_kernelIN5flash11enable_sm90INS1_16FlashAttnFwdSm90INS1_25CollectiveMainloopFwdSm90ILi2EN4cute5tupleIJNS5_1CILi1EEES8_S8_EEENS6_IJNS7_ILi192EEENS7_ILi128EEENS7_ILi96EEEEEELi96ENS_10bfloat16_tEfNS_4arch4Sm90ELb0ELb1ELb1ELb1ELb1ELb0ELb0ELb0ELb1ELb1ELb1ELb0EEENS1_21CollectiveEpilogueFwdINS6_IJSA_SC_SB_EEES9_SE_SG_Li384ELb1ELb1ELb1ELb0EEENS1_36VarlenDynamicPersistentTileSchedulerILi192ELi128ELi384ELi128ELb1ELb1ELb1ELb1ELb0ELb1EEEEEEEEEvNT_6ParamsE:
	.zero		3584


//--------------------- .nv.constant0._ZN7cutlass13device_kernelIN5flash11enable_sm90INS1_16FlashAttnFwdSm90INS1_25CollectiveMainloopFwdSm90ILi2EN4cute5tupleIJNS5_1CILi1EEES8_S8_EEENS6_IJNS7_ILi192EEENS7_ILi128EEENS7_ILi96EEEEEELi96ENS_10bfloat16_tEfNS_4arch4Sm90ELb0ELb1ELb1ELb1ELb1ELb1ELb0ELb0ELb1ELb1ELb1ELb0EEENS1_21CollectiveEpilogueFwdINS6_IJSA_SC_SB_EEES9_SE_SG_Li384ELb1ELb1ELb1ELb0EEENS1_36VarlenDynamicPersistentTileSchedulerILi192ELi128ELi384ELi128ELb1ELb1ELb1ELb1ELb0ELb1EEEEEEEEEvNT_6ParamsE --------------------------
	.section	.nv.constant0._ZN7cutlass13device_kernelIN5flash11enable_sm90INS1_16FlashAttnFwdSm90INS1_25CollectiveMainloopFwdSm90ILi2EN4cute5tupleIJNS5_1CILi1EEES8_S8_EEENS6_IJNS7_ILi192EEENS7_ILi128EEENS7_ILi96EEEEEELi96ENS_10bfloat16_tEfNS_4arch4Sm90ELb0ELb1ELb1ELb1ELb1ELb1ELb0ELb0ELb1ELb1ELb1ELb0EEENS1_21CollectiveEpilogueFwdINS6_IJSA_SC_SB_EEES9_SE_SG_Li384ELb1ELb1ELb1ELb0EEENS1_36VarlenDynamicPersistentTileSchedulerILi192ELi128ELi384ELi128ELb1ELb1ELb1ELb1ELb0ELb1EEEEEEEEEvNT_6ParamsE,"a",@progbits
	.sectionflags	@""
	.align	4
.nv.constant0._ZN7cutlass13device_kernelIN5flash11enable_sm90INS1_16FlashAttnFwdSm90INS1_25CollectiveMainloopFwdSm90ILi2EN4cute5tupleIJNS5_1CILi1EEES8_S8_EEENS6_IJNS7_ILi192EEENS7_ILi128EEENS7_ILi96EEEEEELi96ENS_10bfloat16_tEfNS_4arch4Sm90ELb0ELb1ELb1ELb1ELb1ELb1ELb0ELb0ELb1ELb1ELb1ELb0EEENS1_21CollectiveEpilogueFwdINS6_IJSA_SC_SB_EEES9_SE_SG_Li384ELb1ELb1ELb1ELb0EEENS1_36VarlenDynamicPersistentTileSchedulerILi192ELi128ELi384ELi128ELb1ELb1ELb1ELb1ELb0ELb1EEEEEEEEEvNT_6ParamsE:
	.zero		3584


//--------------------- .nv.constant0._ZN7cutlass13device_kernelIN5flash11enable_sm90INS1_16FlashAttnFwdSm90INS1_25CollectiveMainloopFwdSm90ILi2EN4cute5tupleIJNS5_1CILi1EEES8_S8_EEENS6_IJNS7_ILi192EEENS7_ILi128EEENS7_ILi96EEEEEELi96ENS_10bfloat16_tEfNS_4arch4Sm90ELb1ELb0ELb1ELb0ELb1ELb0ELb0ELb0ELb1ELb1ELb1ELb0EEENS1_21CollectiveEpilogueFwdINS6_IJSA_SC_SB_EEES9_SE_SG_Li384ELb0ELb1ELb1ELb0EEENS1_19SingleTileSchedulerILb0ELb1ELb1ELi192EEEEEEEEEvNT_6ParamsE --------------------------
	.section	.nv.constant0._ZN7cutlass13device_kernelIN5flash11enable_sm90INS1_16FlashAttnFwdSm90INS1_25CollectiveMainloopFwdSm90ILi2EN4cute5tupleIJNS5_1CILi1EEES8_S8_EEENS6_IJNS7_ILi192EEENS7_ILi128EEENS7_ILi96EEEEEELi96ENS_10bfloat16_tEfNS_4arch4Sm90ELb1ELb0ELb1ELb0ELb1ELb0ELb0ELb0ELb1ELb1ELb1ELb0EEENS1_21CollectiveEpilogueFwdINS6_IJSA_SC_SB_EEES9_SE_SG_Li384ELb0ELb1ELb1ELb0EEENS1_19SingleTileSchedulerILb0ELb1ELb1ELi192EEEEEEEEEvNT_6ParamsE,"a",@progbits
	.sectionflags	@""
	.align	4
.nv.constant0._ZN7cutlass13device_kernelIN5flash11enable_sm90INS1_16FlashAttnFwdSm90INS1_25CollectiveMainloopFwdSm90ILi2EN4cute5tupleIJNS5_1CILi1EEES8_S8_EEENS6_IJNS7_ILi192EEENS7_ILi128EEENS7_ILi96EEEEEELi96ENS_10bfloat16_tEfNS_4arch4Sm90ELb1ELb0ELb1ELb0ELb1ELb0ELb0ELb0ELb1ELb1ELb1ELb0EEENS1_21CollectiveEpilogueFwdINS6_IJSA_SC_SB_EEES9_SE_SG_Li384ELb0ELb1ELb1ELb0EEENS1_19SingleTileSchedulerILb0ELb1ELb1ELi192EEEEEEEEEvNT_6ParamsE:
	.zero		3456


//--------------------- .nv.constant0._ZN7cutlass13device_kernelIN5flash11enable_sm90INS1_16FlashAttnFwdSm90INS1_25CollectiveMainloopFwdSm90ILi2EN4cute5tupleIJNS5_1CILi1EEES8_S8_EEENS6_IJNS7_ILi192EEENS7_ILi128EEENS7_ILi96EEEEEELi96ENS_10bfloat16_tEfNS_4arch4Sm90ELb1ELb0ELb1ELb1ELb1ELb0ELb0ELb0ELb1ELb1ELb1ELb0EEENS1_21CollectiveEpilogueFwdINS6_IJSA_SC_SB_EEES9_SE_SG_Li384ELb1ELb1ELb1ELb0EEENS1_36VarlenDynamicPersistentTileSchedulerILi192ELi128ELi384ELi128ELb1ELb1ELb1ELb1ELb1ELb1EEEEEEEEEvNT_6ParamsE --------------------------
	.section	.nv.constant0._ZN7cutlass13device_kernelIN5flash11enable_sm90INS1_16FlashAttnFwdSm90INS1_25CollectiveMainloopFwdSm90ILi2EN4cute5tupleIJNS5_1CILi1EEES8_S8_EEENS6_IJNS7_ILi192EEENS7_ILi128EEENS7_ILi96EEEEEELi96ENS_10bfloat16_tEfNS_4arch4Sm90ELb1ELb0ELb1ELb1ELb1ELb0ELb0ELb0ELb1ELb1ELb1ELb0EEENS1_21CollectiveEpilogueFwdINS6_IJSA_SC_SB_EEES9_SE_SG_Li384ELb1ELb1ELb1ELb0EEENS1_36VarlenDynamicPersistentTileSchedulerILi192ELi128ELi384ELi128ELb1ELb1ELb1ELb1ELb1ELb1EEEEEEEEEvNT_6ParamsE,"a",@progbits
	.sectionflags	@""
	.align	4
.nv.constant0._ZN7cutlass13device_kernelIN5flash11enable_sm90INS1_16FlashAttnFwdSm90INS1_25CollectiveMainloopFwdSm90ILi2EN4cute5tupleIJNS5_1CILi1EEES8_S8_EEENS6_IJNS7_ILi192EEENS7_ILi128EEENS7_ILi96EEEEEELi96ENS_10bfloat16_tEfNS_4arch4Sm90ELb1ELb0ELb1ELb1ELb1ELb0ELb0ELb0ELb1ELb1ELb1ELb0EEENS1_21CollectiveEpilogueFwdINS6_IJSA_SC_SB_EEES9_SE_SG_Li384ELb1ELb1ELb1ELb0EEENS1_36VarlenDynamicPersistentTileSchedulerILi192ELi128ELi384ELi128ELb1ELb1ELb1ELb1ELb1ELb1EEEEEEEEEvNT_6ParamsE:
	.zero		3584


//--------------------- .nv.constant0._ZN7cutlass13device_kernelIN5flash11enable_sm90INS1_16FlashAttnFwdSm90INS1_25CollectiveMainloopFwdSm90ILi2EN4cute5tupleIJNS5_1CILi1EEES8_S8_EEENS6_IJNS7_ILi192EEENS7_ILi128EEENS7_ILi96EEEEEELi96ENS_10bfloat16_tEfNS_4arch4Sm90ELb1ELb0ELb1ELb1ELb1ELb1ELb0ELb0ELb1ELb1ELb1ELb0EEENS1_21CollectiveEpilogueFwdINS6_IJSA_SC_SB_EEES9_SE_SG_Li384ELb1ELb1ELb1ELb0EEENS1_36VarlenDynamicPersistentTileSchedulerILi192ELi128ELi384ELi128ELb1ELb1ELb1ELb1ELb1ELb1EEEEEEEEEvNT_6ParamsE --------------------------
	.section	.nv.constant0._ZN7cutlass13device_kernelIN5flash11enable_sm90INS1_16FlashAttnFwdSm90INS1_25CollectiveMainloopFwdSm90ILi2EN4cute5tupleIJNS5_1CILi1EEES8_S8_EEENS6_IJNS7_ILi192EEENS7_ILi128EEENS7_ILi96EEEEEELi96ENS_10bfloat16_tEfNS_4arch4Sm90ELb1ELb0ELb1ELb1ELb1ELb1ELb0ELb0ELb1ELb1ELb1ELb0EEENS1_21CollectiveEpilogueFwdINS6_IJSA_SC_SB_EEES9_SE_SG_Li384ELb1ELb1ELb1ELb0EEENS1_36VarlenDynamicPersistentTileSchedulerILi192ELi128ELi384ELi128ELb1ELb1ELb1ELb1ELb1ELb1EEEEEEEEEvNT_6ParamsE,"a",@progbits
	.sectionflags	@""
	.align	4
.nv.constant0._ZN7cutlass13device_kernelIN5flash11enable_sm90INS1_16FlashAttnFwdSm90INS1_25CollectiveMainloopFwdSm90ILi2EN4cute5tupleIJNS5_1CILi1EEES8_S8_EEENS6_IJNS7_ILi192EEENS7_ILi128EEENS7_ILi96EEEEEELi96ENS_10bfloat16_tEfNS_4arch4Sm90ELb1ELb0ELb1ELb1ELb1ELb1ELb0ELb0ELb1ELb1ELb1ELb0EEENS1_21CollectiveEpilogueFwdINS6_IJSA_SC_SB_EEES9_SE_SG_Li384ELb1ELb1ELb1ELb0EEENS1_36VarlenDynamicPersistentTileSchedulerILi192ELi128ELi384ELi128ELb1ELb1ELb1ELb1ELb1ELb1EEEEEEEEEvNT_6ParamsE:
	.zero		3584


//--------------------- SYMBOLS --------------------------

	.type		.nv.reservedSmem.offset0,@object
	.size		.nv.reservedSmem.offset0,0x4
